	.headerflags	@"EF_CUDA_TEXMODE_UNIFIED EF_CUDA_64BIT_ADDRESS EF_CUDA_SM80 EF_CUDA_VIRTUAL_SM(EF_CUDA_SM80)"
	.elftype	@"ET_EXEC"


//--------------------- .nv.info                  --------------------------
	.section	.nv.info,"",@"SHT_CUDA_INFO"
	.align	4


	//----- nvinfo : EIATTR_REGCOUNT
	.align		4
        /*0000*/ 	.byte	0x04, 0x2f
        /*0002*/ 	.short	(.L_1 - .L_0)
	.align		4
.L_0:
        /*0004*/ 	.word	index@(matmul_kernel_01234567891011)
        /*0008*/ 	.word	0x000000ff


	//----- nvinfo : EIATTR_MAX_STACK_SIZE
	.align		4
.L_1:
        /*000c*/ 	.byte	0x04, 0x23
        /*000e*/ 	.short	(.L_3 - .L_2)
	.align		4
.L_2:
        /*0010*/ 	.word	index@(matmul_kernel_01234567891011)
        /*0014*/ 	.word	0x00000000


	//----- nvinfo : EIATTR_MIN_STACK_SIZE
	.align		4
.L_3:
        /*0018*/ 	.byte	0x04, 0x12
        /*001a*/ 	.short	(.L_5 - .L_4)
	.align		4
.L_4:
        /*001c*/ 	.word	index@(matmul_kernel_01234567891011)
        /*0020*/ 	.word	0x000000d0


	//----- nvinfo : EIATTR_FRAME_SIZE
	.align		4
.L_5:
        /*0024*/ 	.byte	0x04, 0x11
        /*0026*/ 	.short	(.L_7 - .L_6)
	.align		4
.L_6:
        /*0028*/ 	.word	index@(matmul_kernel_01234567891011)
        /*002c*/ 	.word	0x000000d0
.L_7:


//--------------------- .nv.info.matmul_kernel_01234567891011 --------------------------
	.section	.nv.info.matmul_kernel_01234567891011,"",@"SHT_CUDA_INFO"
	.align	4


	//----- nvinfo : EIATTR_CUDA_API_VERSION
	.align		4
        /*0000*/ 	.byte	0x04, 0x37
        /*0002*/ 	.short	(.L_9 - .L_8)
.L_8:
        /*0004*/ 	.word	0x00000079


	//----- nvinfo : EIATTR_SW2861232_WAR
	.align		4
.L_9:
        /*0008*/ 	.byte	0x01, 0x35
	.zero		2


	//----- nvinfo : EIATTR_PARAM_CBANK
	.align		4
        /*000c*/ 	.byte	0x04, 0x0a
        /*000e*/ 	.short	(.L_11 - .L_10)
	.align		4
.L_10:
        /*0010*/ 	.word	index@(.nv.constant0.matmul_kernel_01234567891011)
        /*0014*/ 	.short	0x0160
        /*0016*/ 	.short	0x003c


	//----- nvinfo : EIATTR_CBANK_PARAM_SIZE
	.align		4
.L_11:
        /*0018*/ 	.byte	0x03, 0x19
        /*001a*/ 	.short	0x003c


	//----- nvinfo : EIATTR_KPARAM_INFO
	.align		4
        /*001c*/ 	.byte	0x04, 0x17
        /*001e*/ 	.short	(.L_13 - .L_12)
.L_12:
        /*0020*/ 	.word	0x00000000
        /*0024*/ 	.short	0x000b
        /*0026*/ 	.short	0x0038
        /*0028*/ 	.byte	0x00, 0xf0, 0x11, 0x00


	//----- nvinfo : EIATTR_KPARAM_INFO
	.align		4
.L_13:
        /*002c*/ 	.byte	0x04, 0x17
        /*002e*/ 	.short	(.L_15 - .L_14)
.L_14:
        /*0030*/ 	.word	0x00000000
        /*0034*/ 	.short	0x000a
        /*0036*/ 	.short	0x0034
        /*0038*/ 	.byte	0x00, 0xf0, 0x11, 0x00


	//----- nvinfo : EIATTR_KPARAM_INFO
	.align		4
.L_15:
        /*003c*/ 	.byte	0x04, 0x17
        /*003e*/ 	.short	(.L_17 - .L_16)
.L_16:
        /*0040*/ 	.word	0x00000000
        /*0044*/ 	.short	0x0009
        /*0046*/ 	.short	0x0030
        /*0048*/ 	.byte	0x00, 0xf0, 0x11, 0x00


	//----- nvinfo : EIATTR_KPARAM_INFO
	.align		4
.L_17:
        /*004c*/ 	.byte	0x04, 0x17
        /*004e*/ 	.short	(.L_19 - .L_18)
.L_18:
        /*0050*/ 	.word	0x00000000
        /*0054*/ 	.short	0x0008
        /*0056*/ 	.short	0x002c
        /*0058*/ 	.byte	0x00, 0xf0, 0x11, 0x00


	//----- nvinfo : EIATTR_KPARAM_INFO
	.align		4
.L_19:
        /*005c*/ 	.byte	0x04, 0x17
        /*005e*/ 	.short	(.L_21 - .L_20)
.L_20:
        /*0060*/ 	.word	0x00000000
        /*0064*/ 	.short	0x0007
        /*0066*/ 	.short	0x0028
        /*0068*/ 	.byte	0x00, 0xf0, 0x11, 0x00


	//----- nvinfo : EIATTR_KPARAM_INFO
	.align		4
.L_21:
        /*006c*/ 	.byte	0x04, 0x17
        /*006e*/ 	.short	(.L_23 - .L_22)
.L_22:
        /*0070*/ 	.word	0x00000000
        /*0074*/ 	.short	0x0006
        /*0076*/ 	.short	0x0024
        /*0078*/ 	.byte	0x00, 0xf0, 0x11, 0x00


	//----- nvinfo : EIATTR_KPARAM_INFO
	.align		4
.L_23:
        /*007c*/ 	.byte	0x04, 0x17
        /*007e*/ 	.short	(.L_25 - .L_24)
.L_24:
        /*0080*/ 	.word	0x00000000
        /*0084*/ 	.short	0x0005
        /*0086*/ 	.short	0x0020
        /*0088*/ 	.byte	0x00, 0xf0, 0x11, 0x00


	//----- nvinfo : EIATTR_KPARAM_INFO
	.align		4
.L_25:
        /*008c*/ 	.byte	0x04, 0x17
        /*008e*/ 	.short	(.L_27 - .L_26)
.L_26:
        /*0090*/ 	.word	0x00000000
        /*0094*/ 	.short	0x0004
        /*0096*/ 	.short	0x001c
        /*0098*/ 	.byte	0x00, 0xf0, 0x11, 0x00


	//----- nvinfo : EIATTR_KPARAM_INFO
	.align		4
.L_27:
        /*009c*/ 	.byte	0x04, 0x17
        /*009e*/ 	.short	(.L_29 - .L_28)
.L_28:
        /*00a0*/ 	.word	0x00000000
        /*00a4*/ 	.short	0x0003
        /*00a6*/ 	.short	0x0018
        /*00a8*/ 	.byte	0x00, 0xf0, 0x11, 0x00


	//----- nvinfo : EIATTR_KPARAM_INFO
	.align		4
.L_29:
        /*00ac*/ 	.byte	0x04, 0x17
        /*00ae*/ 	.short	(.L_31 - .L_30)
.L_30:
        /*00b0*/ 	.word	0x00000000
        /*00b4*/ 	.short	0x0002
        /*00b6*/ 	.short	0x0010
        /*00b8*/ 	.byte	0x00, 0xf0, 0x21, 0x00


	//----- nvinfo : EIATTR_KPARAM_INFO
	.align		4
.L_31:
        /*00bc*/ 	.byte	0x04, 0x17
        /*00be*/ 	.short	(.L_33 - .L_32)
.L_32:
        /*00c0*/ 	.word	0x00000000
        /*00c4*/ 	.short	0x0001
        /*00c6*/ 	.short	0x0008
        /*00c8*/ 	.byte	0x00, 0xf0, 0x21, 0x00


	//----- nvinfo : EIATTR_KPARAM_INFO
	.align		4
.L_33:
        /*00cc*/ 	.byte	0x04, 0x17
        /*00ce*/ 	.short	(.L_35 - .L_34)
.L_34:
        /*00d0*/ 	.word	0x00000000
        /*00d4*/ 	.short	0x0000
        /*00d6*/ 	.short	0x0000
        /*00d8*/ 	.byte	0x00, 0xf0, 0x21, 0x00


	//----- nvinfo : EIATTR_MAXREG_COUNT
	.align		4
.L_35:
        /*00dc*/ 	.byte	0x03, 0x1b
        /*00de*/ 	.short	0x00ff


	//----- nvinfo : EIATTR_EXIT_INSTR_OFFSETS
	.align		4
        /*00e0*/ 	.byte	0x04, 0x1c
        /*00e2*/ 	.short	(.L_37 - .L_36)


	//   ....[0]....
.L_36:
        /*00e4*/ 	.word	0x0000bab0


	//   ....[1]....
        /*00e8*/ 	.word	0x0000bae0


	//----- nvinfo : EIATTR_MAX_THREADS
	.align		4
.L_37:
        /*00ec*/ 	.byte	0x04, 0x05
        /*00ee*/ 	.short	(.L_39 - .L_38)
.L_38:
        /*00f0*/ 	.word	0x00000080
        /*00f4*/ 	.word	0x00000001
        /*00f8*/ 	.word	0x00000001
.L_39:


//--------------------- .nv.constant0.matmul_kernel_01234567891011 --------------------------
	.section	.nv.constant0.matmul_kernel_01234567891011,"a",@progbits
	.align	4
.nv.constant0.matmul_kernel_01234567891011:
	.zero		412


//--------------------- .text.matmul_kernel_01234567891011 --------------------------
	.section	.text.matmul_kernel_01234567891011,"ax",@progbits
	.sectionflags	@"SHF_BARRIERS=1"
	.sectioninfo	@"SHI_REGISTERS=255"
	.align	128
        .global         matmul_kernel_01234567891011
        .type           matmul_kernel_01234567891011,@function
        .size           matmul_kernel_01234567891011,(.L_x_4 - matmul_kernel_01234567891011)
        .other          matmul_kernel_01234567891011,@"STO_CUDA_ENTRY STV_DEFAULT"
matmul_kernel_01234567891011:
.text.matmul_kernel_01234567891011:
[----:B------:R-:W-:-:S03]  /*0000*/  IMAD.MOV.U32 R1, RZ, RZ, c[0x0][0x28] ;  /* 0x00000a00ff017624 */ /* 0x000fc600078e00ff */
[----:B------:R-:W-:Y:S01]  /*0010*/  IMAD.MOV.U32 R0, RZ, RZ, c[0x0][0x17c] ;  /* 0x00005f00ff007624 */ /* 0x000fe200078e00ff */
[----:B------:R-:W0:Y:S01]  /*0020*/  S2R R5, SR_CTAID.X ;  /* 0x0000000000057919 */ /* 0x000e220000002500 */
[----:B------:R-:W-:Y:S01]  /*0030*/  IADD3 R1, R1, -0xd0, RZ ;  /* 0xffffff3001017810 */ /* 0x000fe20007ffe0ff */
[----:B------:R-:W-:Y:S02]  /*0040*/  ULDC UR5, c[0x0][0x180] ;  /* 0x0000600000057ab9 */ /* 0x000fe40000000800 */
[----:B------:R-:W-:Y:S01]  /*0050*/  IADD3 R0, R0, 0xff, RZ ;  /* 0x000000ff00007810 */ /* 0x000fe20007ffe0ff */
[----:B------:R-:W1:Y:S01]  /*0060*/  S2R R164, SR_TID.X ;  /* 0x0000000000a47919 */ /* 0x000e620000002100 */
[----:B------:R-:W-:Y:S02]  /*0070*/  ULDC.64 UR6, c[0x0][0x118] ;  /* 0x0000460000067ab9 */ /* 0x000fe40000000a00 */
[----:B------:R-:W-:-:S04]  /*0080*/  SHF.R.S32.HI R3, RZ, 0x1f, R0 ;  /* 0x0000001fff037819 */ /* 0x000fc80000011400 */
[----:B------:R-:W-:-:S04]  /*0090*/  LEA.HI R3, R3, R0, RZ, 0x8 ;  /* 0x0000000003037211 */ /* 0x000fc800078f40ff */
[----:B------:R-:W-:-:S05]  /*00a0*/  SHF.R.S32.HI R3, RZ, 0x8, R3 ;  /* 0x00000008ff037819 */ /* 0x000fca0000011403 */
[----:B------:R-:W-:Y:S01]  /*00b0*/  IMAD.SHL.U32 R4, R3, 0x8, RZ ;  /* 0x0000000803047824 */ /* 0x000fe200078e00ff */
[----:B0-----:R-:W-:-:S04]  /*00c0*/  IABS R8, R5 ;  /* 0x0000000500087213 */ /* 0x001fc80000000000 */
[-C--:B------:R-:W-:Y:S02]  /*00d0*/  IABS R7, R4.reuse ;  /* 0x0000000400077213 */ /* 0x080fe40000000000 */
[----:B------:R-:W-:Y:S02]  /*00e0*/  IABS R10, R4 ;  /* 0x00000004000a7213 */ /* 0x000fe40000000000 */
[----:B------:R-:W0:Y:S01]  /*00f0*/  I2F.RP R0, R7 ;  /* 0x0000000700007306 */ /* 0x000e220000209400 */
[C---:B-1----:R-:W-:Y:S02]  /*0100*/  LOP3.LUT R168, R164.reuse, 0x3f, RZ, 0xc0, !PT ;  /* 0x0000003fa4a87812 */ /* 0x042fe400078ec0ff */
[----:B------:R-:W-:Y:S02]  /*0110*/  LOP3.LUT R166, R164, 0x1f, RZ, 0xc0, !PT ;  /* 0x0000001fa4a67812 */ /* 0x000fe400078ec0ff */
[----:B------:R-:W-:-:S03]  /*0120*/  SHF.R.U32.HI R167, RZ, 0x6, R164 ;  /* 0x00000006ffa77819 */ /* 0x000fc600000116a4 */
[----:B0-----:R-:W0:Y:S02]  /*0130*/  MUFU.RCP R0, R0 ;  /* 0x0000000000007308 */ /* 0x001e240000001000 */
[----:B0-----:R-:W-:Y:S01]  /*0140*/  IADD3 R2, R0, 0xffffffe, RZ ;  /* 0x0ffffffe00027810 */ /* 0x001fe20007ffe0ff */
[----:B------:R-:W-:-:S05]  /*0150*/  IMAD.MOV R0, RZ, RZ, -R10 ;  /* 0x000000ffff007224 */ /* 0x000fca00078e0a0a */
[----:B------:R0:W1:Y:S02]  /*0160*/  F2I.FTZ.U32.TRUNC.NTZ R3, R2 ;  /* 0x0000000200037305 */ /* 0x000064000021f000 */
[----:B0-----:R-:W-:Y:S02]  /*0170*/  IMAD.MOV.U32 R2, RZ, RZ, RZ ;  /* 0x000000ffff027224 */ /* 0x001fe400078e00ff */
[----:B-1----:R-:W-:-:S04]  /*0180*/  IMAD.MOV R6, RZ, RZ, -R3 ;  /* 0x000000ffff067224 */ /* 0x002fc800078e0a03 */
[----:B------:R-:W-:Y:S02]  /*0190*/  IMAD R9, R6, R7, RZ ;  /* 0x0000000706097224 */ /* 0x000fe400078e02ff */
[----:B------:R-:W-:Y:S02]  /*01a0*/  IMAD.MOV.U32 R6, RZ, RZ, R8 ;  /* 0x000000ffff067224 */ /* 0x000fe400078e0008 */
[----:B------:R-:W-:-:S06]  /*01b0*/  IMAD.HI.U32 R3, R3, R9, R2 ;  /* 0x0000000903037227 */ /* 0x000fcc00078e0002 */
[----:B------:R-:W-:-:S04]  /*01c0*/  IMAD.HI.U32 R3, R3, R6, RZ ;  /* 0x0000000603037227 */ /* 0x000fc800078e00ff */
[----:B------:R-:W-:-:S05]  /*01d0*/  IMAD R0, R3, R0, R6 ;  /* 0x0000000003007224 */ /* 0x000fca00078e0206 */
[----:B------:R-:W-:-:S13]  /*01e0*/  ISETP.GT.U32.AND P1, PT, R7, R0, PT ;  /* 0x000000000700720c */ /* 0x000fda0003f24070 */
[----:B------:R-:W-:Y:S01]  /*01f0*/  @!P1 IMAD.IADD R0, R0, 0x1, -R7 ;  /* 0x0000000100009824 */ /* 0x000fe200078e0a07 */
[----:B------:R-:W-:Y:S02]  /*0200*/  @!P1 IADD3 R3, R3, 0x1, RZ ;  /* 0x0000000103039810 */ /* 0x000fe40007ffe0ff */
[----:B------:R-:W-:Y:S02]  /*0210*/  ISETP.NE.AND P1, PT, R4, RZ, PT ;  /* 0x000000ff0400720c */ /* 0x000fe40003f25270 */
[----:B------:R-:W-:Y:S02]  /*0220*/  ISETP.GE.U32.AND P0, PT, R0, R7, PT ;  /* 0x000000070000720c */ /* 0x000fe40003f06070 */
[----:B------:R-:W-:-:S04]  /*0230*/  LOP3.LUT R0, R5, R4, RZ, 0x3c, !PT ;  /* 0x0000000405007212 */ /* 0x000fc800078e3cff */
[----:B------:R-:W-:Y:S01]  /*0240*/  ISETP.GE.AND P2, PT, R0, RZ, PT ;  /* 0x000000ff0000720c */ /* 0x000fe20003f46270 */
[----:B------:R-:W-:-:S05]  /*0250*/  IMAD.MOV.U32 R0, RZ, RZ, c[0x0][0x178] ;  /* 0x00005e00ff007624 */ /* 0x000fca00078e00ff */
[----:B------:R-:W-:Y:S02]  /*0260*/  IADD3 R0, R0, 0x3f, RZ ;  /* 0x0000003f00007810 */ /* 0x000fe40007ffe0ff */
[----:B------:R-:W-:-:S05]  /*0270*/  @P0 IADD3 R3, R3, 0x1, RZ ;  /* 0x0000000103030810 */ /* 0x000fca0007ffe0ff */
[----:B------:R-:W-:Y:S01]  /*0280*/  IMAD.MOV.U32 R8, RZ, RZ, R3 ;  /* 0x000000ffff087224 */ /* 0x000fe200078e0003 */
[----:B------:R-:W-:-:S03]  /*0290*/  SHF.R.S32.HI R3, RZ, 0x1f, R0 ;  /* 0x0000001fff037819 */ /* 0x000fc60000011400 */
[----:B------:R-:W-:Y:S01]  /*02a0*/  @!P2 IMAD.MOV R8, RZ, RZ, -R8 ;  /* 0x000000ffff08a224 */ /* 0x000fe200078e0a08 */
[----:B------:R-:W-:Y:S02]  /*02b0*/  @!P1 LOP3.LUT R8, RZ, R4, RZ, 0x33, !PT ;  /* 0x00000004ff089212 */ /* 0x000fe400078e33ff */
[----:B------:R-:W-:Y:S02]  /*02c0*/  LEA.HI R3, R3, R0, RZ, 0x6 ;  /* 0x0000000003037211 */ /* 0x000fe400078f30ff */
[----:B------:R-:W-:Y:S01]  /*02d0*/  ISETP.GE.AND P2, PT, R5, RZ, PT ;  /* 0x000000ff0500720c */ /* 0x000fe20003f46270 */
[----:B------:R-:W-:Y:S02]  /*02e0*/  IMAD.SHL.U32 R10, R8, 0x8, RZ ;  /* 0x00000008080a7824 */ /* 0x000fe400078e00ff */
[----:B------:R-:W-:-:S03]  /*02f0*/  IMAD.MOV R8, RZ, RZ, -R8 ;  /* 0x000000ffff087224 */ /* 0x000fc600078e0a08 */
[----:B------:R-:W-:Y:S01]  /*0300*/  LEA.HI.SX32 R3, R3, -R10, 0x1a ;  /* 0x8000000a03037211 */ /* 0x000fe200078fd2ff */
[----:B------:R-:W-:-:S03]  /*0310*/  IMAD R4, R4, R8, R5 ;  /* 0x0000000804047224 */ /* 0x000fc600078e0205 */
[----:B------:R-:W-:-:S04]  /*0320*/  IMNMX R11, R3, 0x8, PT ;  /* 0x00000008030b7817 */ /* 0x000fc80003800200 */
[-C--:B------:R-:W-:Y:S02]  /*0330*/  IABS R7, R11.reuse ;  /* 0x0000000b00077213 */ /* 0x080fe40000000000 */
[----:B------:R-:W-:Y:S02]  /*0340*/  IABS R8, R11 ;  /* 0x0000000b00087213 */ /* 0x000fe40000000000 */
[----:B------:R-:W0:Y:S08]  /*0350*/  I2F.RP R0, R7 ;  /* 0x0000000700007306 */ /* 0x000e300000209400 */
[----:B0-----:R-:W0:Y:S02]  /*0360*/  MUFU.RCP R0, R0 ;  /* 0x0000000000007308 */ /* 0x001e240000001000 */
[----:B0-----:R-:W-:-:S06]  /*0370*/  IADD3 R2, R0, 0xffffffe, RZ ;  /* 0x0ffffffe00027810 */ /* 0x001fcc0007ffe0ff */
[----:B------:R0:W1:Y:S02]  /*0380*/  F2I.FTZ.U32.TRUNC.NTZ R3, R2 ;  /* 0x0000000200037305 */ /* 0x000064000021f000 */
[----:B0-----:R-:W-:Y:S02]  /*0390*/  IMAD.MOV.U32 R2, RZ, RZ, RZ ;  /* 0x000000ffff027224 */ /* 0x001fe400078e00ff */
[----:B-1----:R-:W-:-:S04]  /*03a0*/  IMAD.MOV R12, RZ, RZ, -R3 ;  /* 0x000000ffff0c7224 */ /* 0x002fc800078e0a03 */
[----:B------:R-:W-:Y:S01]  /*03b0*/  IMAD R9, R12, R7, RZ ;  /* 0x000000070c097224 */ /* 0x000fe200078e02ff */
[----:B------:R-:W-:Y:S02]  /*03c0*/  IABS R12, R4 ;  /* 0x00000004000c7213 */ /* 0x000fe40000000000 */
[----:B------:R-:W-:Y:S01]  /*03d0*/  LOP3.LUT R4, R4, R11, RZ, 0x3c, !PT ;  /* 0x0000000b04047212 */ /* 0x000fe200078e3cff */
[----:B------:R-:W-:-:S03]  /*03e0*/  IMAD.HI.U32 R3, R3, R9, R2 ;  /* 0x0000000903037227 */ /* 0x000fc600078e0002 */
[----:B------:R-:W-:Y:S01]  /*03f0*/  ISETP.GE.AND P4, PT, R4, RZ, PT ;  /* 0x000000ff0400720c */ /* 0x000fe20003f86270 */
[----:B------:R-:W-:Y:S02]  /*0400*/  IMAD.MOV R9, RZ, RZ, -R8 ;  /* 0x000000ffff097224 */ /* 0x000fe400078e0a08 */
[----:B------:R-:W-:Y:S02]  /*0410*/  IMAD.MOV.U32 R8, RZ, RZ, R12 ;  /* 0x000000ffff087224 */ /* 0x000fe400078e000c */
[----:B------:R-:W-:-:S04]  /*0420*/  IMAD.HI.U32 R0, R3, R6, RZ ;  /* 0x0000000603007227 */ /* 0x000fc800078e00ff */
[----:B------:R-:W-:-:S04]  /*0430*/  IMAD.HI.U32 R2, R3, R8, RZ ;  /* 0x0000000803027227 */ /* 0x000fc800078e00ff */
[-C--:B------:R-:W-:Y:S02]  /*0440*/  IMAD R0, R0, R9.reuse, R6 ;  /* 0x0000000900007224 */ /* 0x080fe400078e0206 */
[----:B------:R-:W-:Y:S02]  /*0450*/  IMAD R3, R2, R9, R8 ;  /* 0x0000000902037224 */ /* 0x000fe400078e0208 */
[----:B------:R-:W-:Y:S01]  /*0460*/  IMAD.MOV.U32 R8, RZ, RZ, c[0x0][0x180] ;  /* 0x00006000ff087624 */ /* 0x000fe200078e00ff */
[C---:B------:R-:W-:Y:S02]  /*0470*/  ISETP.GT.U32.AND P0, PT, R7.reuse, R0, PT ;  /* 0x000000000700720c */ /* 0x040fe40003f04070 */
[----:B------:R-:W-:Y:S02]  /*0480*/  ISETP.GT.U32.AND P3, PT, R7, R3, PT ;  /* 0x000000030700720c */ /* 0x000fe40003f64070 */
[----:B------:R-:W-:-:S09]  /*0490*/  IADD3 R8, R8, 0x1f, RZ ;  /* 0x0000001f08087810 */ /* 0x000fd20007ffe0ff */
[--C-:B------:R-:W-:Y:S02]  /*04a0*/  @!P0 IMAD.IADD R0, R0, 0x1, -R7.reuse ;  /* 0x0000000100008824 */ /* 0x100fe400078e0a07 */
[----:B------:R-:W-:Y:S01]  /*04b0*/  @!P3 IMAD.IADD R3, R3, 0x1, -R7 ;  /* 0x000000010303b824 */ /* 0x000fe200078e0a07 */
[----:B------:R-:W-:Y:S02]  /*04c0*/  @!P3 IADD3 R2, R2, 0x1, RZ ;  /* 0x000000010202b810 */ /* 0x000fe40007ffe0ff */
[----:B------:R-:W-:Y:S02]  /*04d0*/  ISETP.GT.U32.AND P1, PT, R7, R0, PT ;  /* 0x000000000700720c */ /* 0x000fe40003f24070 */
[----:B------:R-:W-:Y:S02]  /*04e0*/  ISETP.GE.U32.AND P0, PT, R3, R7, PT ;  /* 0x000000070300720c */ /* 0x000fe40003f06070 */
[----:B------:R-:W-:-:S09]  /*04f0*/  LOP3.LUT R3, RZ, R11, RZ, 0x33, !PT ;  /* 0x0000000bff037212 */ /* 0x000fd200078e33ff */
[----:B------:R-:W-:Y:S02]  /*0500*/  @!P1 IMAD.IADD R0, R0, 0x1, -R7 ;  /* 0x0000000100009824 */ /* 0x000fe400078e0a07 */
[----:B------:R-:W-:Y:S02]  /*0510*/  @P0 IADD3 R2, R2, 0x1, RZ ;  /* 0x0000000102020810 */ /* 0x000fe40007ffe0ff */
[----:B------:R-:W-:Y:S01]  /*0520*/  @!P2 IMAD.MOV R0, RZ, RZ, -R0 ;  /* 0x000000ffff00a224 */ /* 0x000fe200078e0a00 */
[----:B------:R-:W-:Y:S02]  /*0530*/  ISETP.NE.AND P0, PT, R11, RZ, PT ;  /* 0x000000ff0b00720c */ /* 0x000fe40003f05270 */
[----:B------:R-:W-:Y:S02]  /*0540*/  @!P4 IMAD.MOV R2, RZ, RZ, -R2 ;  /* 0x000000ffff02c224 */ /* 0x000fe400078e0a02 */
[----:B------:R-:W-:-:S03]  /*0550*/  SEL R0, R3, R0, !P0 ;  /* 0x0000000003007207 */ /* 0x000fc60004000000 */
[----:B------:R-:W-:Y:S02]  /*0560*/  SEL R3, R3, R2, !P0 ;  /* 0x0000000203037207 */ /* 0x000fe40004000000 */
[----:B------:R-:W-:Y:S01]  /*0570*/  IMAD.IADD R0, R10, 0x1, R0 ;  /* 0x000000010a007824 */ /* 0x000fe200078e0200 */
[----:B------:R-:W-:Y:S02]  /*0580*/  ISETP.GT.AND P0, PT, R8, 0x1f, PT ;  /* 0x0000001f0800780c */ /* 0x000fe40003f04270 */
[----:B------:R-:W-:Y:S01]  /*0590*/  IMAD.SHL.U32 R76, R3, 0x100, RZ ;  /* 0x00000100034c7824 */ /* 0x000fe200078e00ff */
[----:B------:R-:W-:Y:S01]  /*05a0*/  SHF.R.U32.HI R2, RZ, 0x5, R164 ;  /* 0x00000005ff027819 */ /* 0x000fe200000116a4 */
[----:B------:R-:W-:-:S05]  /*05b0*/  IMAD R165, R0, 0x40, R168 ;  /* 0x0000004000a57824 */ /* 0x000fca00078e02a8 */
[----:B------:R0:W-:Y:S04]  /*05c0*/  STL [R1+0xc4], R165 ;  /* 0x0000c4a501007387 */ /* 0x0001e80000100800 */
[----:B------:R0:W-:Y:S01]  /*05d0*/  STL [R1+0xc0], R76 ;  /* 0x0000c04c01007387 */ /* 0x0001e20000100800 */
[----:B------:R-:W-:Y:S05]  /*05e0*/  @P0 BRA `(.L_x_0) ;  /* 0x0000043000000947 */ /* 0x000fea0003800000 */
[----:B------:R-:W-:Y:S01]  /*05f0*/  IMAD.SHL.U32 R0, R2, 0x8, RZ ;  /* 0x0000000802007824 */ /* 0x000fe200078e00ff */
[----:B------:R-:W-:Y:S01]  /*0600*/  CS2R R52, SRZ ;  /* 0x0000000000347805 */ /* 0x000fe2000001ff00 */
[----:B------:R-:W-:Y:S01]  /*0610*/  CS2R R54, SRZ ;  /* 0x0000000000367805 */ /* 0x000fe2000001ff00 */
[----:B------:R-:W-:Y:S01]  /*0620*/  CS2R R48, SRZ ;  /* 0x0000000000307805 */ /* 0x000fe2000001ff00 */
[----:B------:R-:W-:Y:S01]  /*0630*/  CS2R R50, SRZ ;  /* 0x0000000000327805 */ /* 0x000fe2000001ff00 */
[----:B------:R1:W-:Y:S01]  /*0640*/  STL [R1+0xc8], R0 ;  /* 0x0000c80001007387 */ /* 0x0003e20000100800 */
[----:B------:R-:W-:Y:S01]  /*0650*/  CS2R R44, SRZ ;  /* 0x00000000002c7805 */ /* 0x000fe2000001ff00 */
        /* <DEDUP_REMOVED lines=59> */
[----:B------:R-:W-:Y:S05]  /*0a10*/  BRA `(.L_x_1) ;  /* 0x000069d000007947 */ /* 0x000fea0003800000 */
.L_x_0:
[----:B------:R-:W-:Y:S01]  /*0a20*/  IABS R3, c[0x0][0x17c] ;  /* 0x00005f0000037a13 */ /* 0x000fe20000000000 */
[----:B------:R-:W-:Y:S01]  /*0a30*/  IMAD R235, R166, c[0x0][0x18c], RZ ;  /* 0x00006300a6eb7a24 */ /* 0x000fe200078e02ff */
[----:B------:R-:W-:Y:S01]  /*0a40*/  LOP3.LUT R5, R76, 0xff, R2, 0xf8, !PT ;  /* 0x000000ff4c057812 */ /* 0x000fe200078ef802 */
[----:B------:R-:W-:Y:S01]  /*0a50*/  CS2R R116, SRZ ;  /* 0x0000000000747805 */ /* 0x000fe2000001ff00 */
[----:B------:R-:W1:Y:S01]  /*0a60*/  I2F.RP R0, R3 ;  /* 0x0000000300007306 */ /* 0x000e620000209400 */
[----:B------:R-:W-:Y:S01]  /*0a70*/  IABS R82, c[0x0][0x178] ;  /* 0x00005e0000527a13 */ /* 0x000fe20000000000 */
[----:B------:R-:W-:Y:S01]  /*0a80*/  CS2R R118, SRZ ;  /* 0x0000000000767805 */ /* 0x000fe2000001ff00 */
[C---:B------:R-:W-:Y:S01]  /*0a90*/  IADD3 R9, R5.reuse, 0xfc, RZ ;  /* 0x000000fc05097810 */ /* 0x040fe20007ffe0ff */
[----:B------:R-:W-:Y:S01]  /*0aa0*/  CS2R R120, SRZ ;  /* 0x0000000000787805 */ /* 0x000fe2000001ff00 */
[C---:B------:R-:W-:Y:S01]  /*0ab0*/  IADD3 R10, R5.reuse, 0xf8, RZ ;  /* 0x000000f8050a7810 */ /* 0x040fe20007ffe0ff */
[----:B------:R-:W-:Y:S01]  /*0ac0*/  CS2R R122, SRZ ;  /* 0x00000000007a7805 */ /* 0x000fe2000001ff00 */
[----:B------:R-:W-:Y:S01]  /*0ad0*/  IABS R12, R9 ;  /* 0x00000009000c7213 */ /* 0x000fe20000000000 */
[----:B------:R-:W-:Y:S01]  /*0ae0*/  CS2R R128, SRZ ;  /* 0x0000000000807805 */ /* 0x000fe2000001ff00 */
[C---:B------:R-:W-:Y:S01]  /*0af0*/  IADD3 R17, R5.reuse, 0xf4, RZ ;  /* 0x000000f405117810 */ /* 0x040fe20007ffe0ff */
[----:B------:R-:W-:Y:S01]  /*0b00*/  CS2R R130, SRZ ;  /* 0x0000000000827805 */ /* 0x000fe2000001ff00 */
[----:B------:R-:W-:Y:S01]  /*0b10*/  IADD3 R18, R5, 0xf0, RZ ;  /* 0x000000f005127810 */ /* 0x000fe20007ffe0ff */
[----:B------:R-:W-:Y:S01]  /*0b20*/  CS2R R156, SRZ ;  /* 0x00000000009c7805 */ /* 0x000fe2000001ff00 */
[----:B------:R-:W-:Y:S01]  /*0b30*/  ISETP.GE.AND P2, PT, R9, RZ, PT ;  /* 0x000000ff0900720c */ /* 0x000fe20003f46270 */
[----:B------:R-:W-:Y:S01]  /*0b40*/  CS2R R158, SRZ ;  /* 0x00000000009e7805 */ /* 0x000fe2000001ff00 */
[----:B------:R-:W-:Y:S01]  /*0b50*/  ISETP.GE.AND P1, PT, R10, RZ, PT ;  /* 0x000000ff0a00720c */ /* 0x000fe20003f26270 */
[----:B-1----:R-:W1:Y:S01]  /*0b60*/  MUFU.RCP R0, R0 ;  /* 0x0000000000007308 */ /* 0x002e620000001000 */
[----:B------:R-:W-:Y:S01]  /*0b70*/  IABS R9, R18 ;  /* 0x0000001200097213 */ /* 0x000fe20000000000 */
[----:B------:R-:W-:Y:S01]  /*0b80*/  CS2R R160, SRZ ;  /* 0x0000000000a07805 */ /* 0x000fe2000001ff00 */
[C---:B------:R-:W-:Y:S01]  /*0b90*/  IADD3 R20, R5.reuse, 0xe8, RZ ;  /* 0x000000e805147810 */ /* 0x040fe20007ffe0ff */
[----:B------:R-:W-:Y:S01]  /*0ba0*/  CS2R R162, SRZ ;  /* 0x0000000000a27805 */ /* 0x000fe2000001ff00 */
[C---:B------:R-:W-:Y:S01]  /*0bb0*/  IADD3 R19, R5.reuse, 0xec, RZ ;  /* 0x000000ec05137810 */ /* 0x040fe20007ffe0ff */
[----:B------:R-:W-:Y:S01]  /*0bc0*/  CS2R R124, SRZ ;  /* 0x00000000007c7805 */ /* 0x000fe2000001ff00 */
[----:B------:R-:W-:Y:S01]  /*0bd0*/  IABS R14, R20 ;  /* 0x00000014000e7213 */ /* 0x000fe20000000000 */
[----:B------:R-:W-:Y:S01]  /*0be0*/  CS2R R126, SRZ ;  /* 0x00000000007e7805 */ /* 0x000fe2000001ff00 */
        /* <DEDUP_REMOVED lines=8> */
[----:B-1----:R-:W-:Y:S01]  /*0c70*/  IADD3 R6, R0, 0xffffffe, RZ ;  /* 0x0ffffffe00067810 */ /* 0x002fe20007ffe0ff */
[----:B------:R-:W-:Y:S01]  /*0c80*/  CS2R R136, SRZ ;  /* 0x0000000000887805 */ /* 0x000fe2000001ff00 */
[----:B------:R-:W-:Y:S01]  /*0c90*/  IABS R16, R22 ;  /* 0x0000001600107213 */ /* 0x000fe20000000000 */
[----:B------:R-:W-:Y:S01]  /*0ca0*/  CS2R R138, SRZ ;  /* 0x00000000008a7805 */ /* 0x000fe2000001ff00 */
[----:B------:R1:W2:Y:S01]  /*0cb0*/  F2I.FTZ.U32.TRUNC.NTZ R7, R6 ;  /* 0x0000000600077305 */ /* 0x0002a2000021f000 */
[C---:B------:R-:W-:Y:S01]  /*0cc0*/  IADD3 R27, R5.reuse, 0xc0, RZ ;  /* 0x000000c0051b7810 */ /* 0x040fe20007ffe0ff */
[----:B------:R-:W-:Y:S01]  /*0cd0*/  CS2R R140, SRZ ;  /* 0x00000000008c7805 */ /* 0x000fe2000001ff00 */
[C---:B------:R-:W-:Y:S01]  /*0ce0*/  IADD3 R26, R5.reuse, 0xc4, RZ ;  /* 0x000000c4051a7810 */ /* 0x040fe20007ffe0ff */
[----:B------:R-:W-:Y:S01]  /*0cf0*/  CS2R R142, SRZ ;  /* 0x00000000008e7805 */ /* 0x000fe2000001ff00 */
[C---:B------:R-:W-:Y:S01]  /*0d00*/  IADD3 R28, R5.reuse, 0xbc, RZ ;  /* 0x000000bc051c7810 */ /* 0x040fe20007ffe0ff */
[----:B------:R-:W-:Y:S01]  /*0d10*/  CS2R R144, SRZ ;  /* 0x0000000000907805 */ /* 0x000fe2000001ff00 */
[----:B------:R-:W-:Y:S01]  /*0d20*/  IABS R24, R27 ;  /* 0x0000001b00187213 */ /* 0x000fe20000000000 */
[----:B------:R-:W-:Y:S01]  /*0d30*/  CS2R R146, SRZ ;  /* 0x0000000000927805 */ /* 0x000fe2000001ff00 */
[----:B-1----:R-:W-:Y:S01]  /*0d40*/  IMAD.MOV.U32 R6, RZ, RZ, RZ ;  /* 0x000000ffff067224 */ /* 0x002fe200078e00ff */
[----:B------:R-:W-:Y:S01]  /*0d50*/  IABS R23, R26 ;  /* 0x0000001a00177213 */ /* 0x000fe20000000000 */
[----:B------:R-:W-:Y:S01]  /*0d60*/  CS2R R148, SRZ ;  /* 0x0000000000947805 */ /* 0x000fe2000001ff00 */
[----:B------:R-:W-:Y:S01]  /*0d70*/  IABS R25, R28 ;  /* 0x0000001c00197213 */ /* 0x000fe20000000000 */
[----:B------:R-:W-:Y:S01]  /*0d80*/  CS2R R150, SRZ ;  /* 0x0000000000967805 */ /* 0x000fe2000001ff00 */
[C---:B------:R-:W-:Y:S01]  /*0d90*/  IADD3 R30, R5.reuse, 0xb0, RZ ;  /* 0x000000b0051e7810 */ /* 0x040fe20007ffe0ff */
[----:B------:R-:W-:Y:S01]  /*0da0*/  UMOV UR4, URZ ;  /* 0x0000003f00047c82 */ /* 0x000fe20008000000 */
[----:B--2---:R-:W-:Y:S01]  /*0db0*/  IMAD.MOV R4, RZ, RZ, -R7 ;  /* 0x000000ffff047224 */ /* 0x004fe200078e0a07 */
[----:B------:R-:W-:-:S02]  /*0dc0*/  IADD3 R32, R5, 0xac, RZ ;  /* 0x000000ac05207810 */ /* 0x000fc40007ffe0ff */
[----:B------:R-:W-:Y:S01]  /*0dd0*/  IADD3 R33, R5, 0xa8, RZ ;  /* 0x000000a805217810 */ /* 0x000fe20007ffe0ff */
[----:B------:R-:W-:Y:S01]  /*0de0*/  IMAD R11, R4, R3, RZ ;  /* 0x00000003040b7224 */ /* 0x000fe200078e02ff */
[----:B------:R-:W-:Y:S02]  /*0df0*/  IABS R29, R32 ;  /* 0x00000020001d7213 */ /* 0x000fe40000000000 */
[----:B------:R-:W-:Y:S01]  /*0e00*/  IABS R31, R33 ;  /* 0x00000021001f7213 */ /* 0x000fe20000000000 */
[----:B------:R-:W-:Y:S01]  /*0e10*/  IMAD.HI.U32 R4, R7, R11, R6 ;  /* 0x0000000b07047227 */ /* 0x000fe200078e0006 */
[----:B------:R-:W-:Y:S02]  /*0e20*/  SHF.R.S32.HI R7, RZ, 0x1f, R8 ;  /* 0x0000001fff077819 */ /* 0x000fe40000011408 */
[----:B------:R-:W-:Y:S01]  /*0e30*/  IABS R6, R10 ;  /* 0x0000000a00067213 */ /* 0x000fe20000000000 */
[----:B------:R-:W-:Y:S01]  /*0e40*/  IMAD.MOV.U32 R11, RZ, RZ, R12 ;  /* 0x000000ffff0b7224 */ /* 0x000fe200078e000c */
[----:B------:R-:W-:-:S02]  /*0e50*/  LEA.HI R0, R7, R8, RZ, 0x5 ;  /* 0x0000000807007211 */ /* 0x000fc400078f28ff */
[----:B------:R-:W-:Y:S01]  /*0e60*/  IABS R8, R17 ;  /* 0x0000001100087213 */ /* 0x000fe20000000000 */
[----:B------:R-:W-:Y:S01]  /*0e70*/  IMAD.MOV.U32 R12, RZ, RZ, R6 ;  /* 0x000000ffff0c7224 */ /* 0x000fe200078e0006 */
[C---:B------:R-:W-:Y:S01]  /*0e80*/  IADD3 R34, R5.reuse, 0xa4, RZ ;  /* 0x000000a405227810 */ /* 0x040fe20007ffe0ff */
[C---:B------:R-:W-:Y:S01]  /*0e90*/  IMAD.HI.U32 R6, R4.reuse, R11, RZ ;  /* 0x0000000b04067227 */ /* 0x040fe200078e00ff */
[C---:B------:R-:W-:Y:S02]  /*0ea0*/  IADD3 R36, R5.reuse, 0xa0, RZ ;  /* 0x000000a005247810 */ /* 0x040fe40007ffe0ff */
[C---:B------:R-:W-:Y:S01]  /*0eb0*/  IADD3 R38, R5.reuse, 0x98, RZ ;  /* 0x0000009805267810 */ /* 0x040fe20007ffe0ff */
[----:B------:R-:W-:Y:S01]  /*0ec0*/  IMAD.MOV R6, RZ, RZ, -R6 ;  /* 0x000000ffff067224 */ /* 0x000fe200078e0a06 */
[C---:B------:R-:W-:Y:S01]  /*0ed0*/  IADD3 R37, R5.reuse, 0x9c, RZ ;  /* 0x0000009c05257810 */ /* 0x040fe20007ffe0ff */
[----:B------:R-:W-:Y:S01]  /*0ee0*/  IMAD.MOV.U32 R10, RZ, RZ, R8 ;  /* 0x000000ffff0a7224 */ /* 0x000fe200078e0008 */
[C---:B------:R-:W-:Y:S01]  /*0ef0*/  IADD3 R39, R5.reuse, 0x94, RZ ;  /* 0x0000009405277810 */ /* 0x040fe20007ffe0ff */
[----:B------:R-:W-:Y:S01]  /*0f00*/  IMAD.HI.U32 R7, R4, R12, RZ ;  /* 0x0000000c04077227 */ /* 0x000fe200078e00ff */
[----:B------:R-:W-:-:S02]  /*0f10*/  IADD3 R42, R5, 0x80, RZ ;  /* 0x00000080052a7810 */ /* 0x000fc40007ffe0ff */
[----:B------:R-:W-:Y:S01]  /*0f20*/  IABS R35, R39 ;  /* 0x0000002700237213 */ /* 0x000fe20000000000 */
[----:B------:R-:W-:Y:S01]  /*0f30*/  IMAD R6, R3, R6, R11 ;  /* 0x0000000603067224 */ /* 0x000fe200078e020b */
[C---:B------:R-:W-:Y:S01]  /*0f40*/  IADD3 R44, R5.reuse, 0x7c, RZ ;  /* 0x0000007c052c7810 */ /* 0x040fe20007ffe0ff */
[C---:B------:R-:W-:Y:S01]  /*0f50*/  IMAD.HI.U32 R8, R4.reuse, R10, RZ ;  /* 0x0000000a04087227 */ /* 0x040fe200078e00ff */
[----:B------:R-:W-:Y:S02]  /*0f60*/  IADD3 R45, R5, 0x78, RZ ;  /* 0x00000078052d7810 */ /* 0x000fe40007ffe0ff */
[----:B------:R-:W-:Y:S01]  /*0f70*/  ISETP.GT.U32.AND P0, PT, R3, R6, PT ;  /* 0x000000060300720c */ /* 0x000fe20003f04070 */
[----:B------:R-:W-:Y:S01]  /*0f80*/  IMAD.MOV.U32 R11, RZ, RZ, R9 ;  /* 0x000000ffff0b7224 */ /* 0x000fe200078e0009 */
[----:B------:R-:W-:Y:S01]  /*0f90*/  IABS R40, R44 ;  /* 0x0000002c00287213 */ /* 0x000fe20000000000 */
[----:B------:R-:W-:Y:S01]  /*0fa0*/  IMAD.MOV R7, RZ, RZ, -R7 ;  /* 0x000000ffff077224 */ /* 0x000fe200078e0a07 */
[----:B------:R-:W-:Y:S01]  /*0fb0*/  IABS R41, R45 ;  /* 0x0000002d00297213 */ /* 0x000fe20000000000 */
[----:B------:R-:W-:Y:S01]  /*0fc0*/  IMAD.MOV R8, RZ, RZ, -R8 ;  /* 0x000000ffff087224 */ /* 0x000fe200078e0a08 */
[C---:B------:R-:W-:Y:S01]  /*0fd0*/  IADD3 R46, R5.reuse, 0x74, RZ ;  /* 0x00000074052e7810 */ /* 0x040fe20007ffe0ff */
[----:B------:R-:W-:Y:S01]  /*0fe0*/  IMAD.HI.U32 R9, R4, R11, RZ ;  /* 0x0000000b04097227 */ /* 0x000fe200078e00ff */
[----:B------:R-:W-:-:S02]  /*0ff0*/  IADD3 R50, R5, 0x68, RZ ;  /* 0x0000006805327810 */ /* 0x000fc40007ffe0ff */
[----:B------:R-:W-:Y:S01]  /*1000*/  IABS R43, R46 ;  /* 0x0000002e002b7213 */ /* 0x000fe20000000000 */
[----:B------:R-:W-:Y:S01]  /*1010*/  IMAD R7, R3, R7, R12 ;  /* 0x0000000703077224 */ /* 0x000fe200078e020c */
[----:B------:R-:W-:Y:S01]  /*1020*/  IADD3 R51, R5, 0x64, RZ ;  /* 0x0000006405337810 */ /* 0x000fe20007ffe0ff */
[----:B------:R-:W-:Y:S01]  /*1030*/  IMAD R8, R3, R8, R10 ;  /* 0x0000000803087224 */ /* 0x000fe200078e020a */
[----:B------:R-:W-:Y:S01]  /*1040*/  IADD3 R53, R5, 0x5c, RZ ;  /* 0x0000005c05357810 */ /* 0x000fe20007ffe0ff */
[----:B------:R-:W-:Y:S01]  /*1050*/  IMAD.MOV R12, RZ, RZ, -R9 ;  /* 0x000000ffff0c7224 */ /* 0x000fe200078e0a09 */
[C---:B------:R-:W-:Y:S01]  /*1060*/  ISETP.GT.U32.AND P3, PT, R3.reuse, R7, PT ;  /* 0x000000070300720c */ /* 0x040fe20003f64070 */
[----:B------:R-:W-:Y:S01]  /*1070*/  @!P0 IMAD.IADD R6, R6, 0x1, -R3 ;  /* 0x0000000106068824 */ /* 0x000fe200078e0a03 */
[C---:B------:R-:W-:Y:S01]  /*1080*/  ISETP.GT.U32.AND P4, PT, R3.reuse, R8, PT ;  /* 0x000000080300720c */ /* 0x040fe20003f84070 */
[C---:B------:R-:W-:Y:S01]  /*1090*/  IMAD R9, R3.reuse, R12, R11 ;  /* 0x0000000c03097224 */ /* 0x040fe200078e020b */
[----:B------:R-:W-:Y:S01]  /*10a0*/  IABS R49, R53 ;  /* 0x0000003500317213 */ /* 0x000fe20000000000 */
[----:B------:R-:W-:Y:S01]  /*10b0*/  IMAD.HI.U32 R11, R4, R14, RZ ;  /* 0x0000000e040b7227 */ /* 0x000fe200078e00ff */
[----:B------:R-:W-:-:S02]  /*10c0*/  ISETP.GT.U32.AND P6, PT, R3, R6, PT ;  /* 0x000000060300720c */ /* 0x000fc40003fc4070 */
[----:B------:R-:W-:Y:S01]  /*10d0*/  ISETP.GT.U32.AND P0, PT, R3, R9, PT ;  /* 0x000000090300720c */ /* 0x000fe20003f04070 */
[----:B------:R-:W-:Y:S01]  /*10e0*/  IMAD.MOV R11, RZ, RZ, -R11 ;  /* 0x000000ffff0b7224 */ /* 0x000fe200078e0a0b */
[C---:B------:R-:W-:Y:S01]  /*10f0*/  IADD3 R52, R5.reuse, 0x60, RZ ;  /* 0x0000006005347810 */ /* 0x040fe20007ffe0ff */
[----:B------:R-:W-:Y:S01]  /*1100*/  IMAD.HI.U32 R10, R4, R13, RZ ;  /* 0x0000000d040a7227 */ /* 0x000fe200078e00ff */
[----:B------:R-:W-:Y:S02]  /*1110*/  IADD3 R54, R5, 0x58, RZ ;  /* 0x0000005805367810 */ /* 0x000fe40007ffe0ff */
[----:B------:R-:W-:Y:S01]  /*1120*/  IABS R47, R52 ;  /* 0x00000034002f7213 */ /* 0x000fe20000000000 */
[----:B------:R-:W-:Y:S01]  /*1130*/  IMAD R11, R3, R11, R14 ;  /* 0x0000000b030b7224 */ /* 0x000fe200078e020e */
[----:B------:R-:W-:Y:S01]  /*1140*/  IADD3 R57, R5, 0x4c, RZ ;  /* 0x0000004c05397810 */ /* 0x000fe20007ffe0ff */
[--C-:B------:R-:W-:Y:S01]  /*1150*/  @!P3 IMAD.IADD R7, R7, 0x1, -R3.reuse ;  /* 0x000000010707b824 */ /* 0x100fe200078e0a03 */
[----:B------:R-:W-:Y:S01]  /*1160*/  IADD3 R58, R5, 0x44, RZ ;  /* 0x00000044053a7810 */ /* 0x000fe20007ffe0ff */
[--C-:B------:R-:W-:Y:S01]  /*1170*/  @!P4 IMAD.IADD R8, R8, 0x1, -R3.reuse ;  /* 0x000000010808c824 */ /* 0x100fe200078e0a03 */
[C---:B------:R-:W-:Y:S01]  /*1180*/  ISETP.GT.U32.AND P4, PT, R3.reuse, R11, PT ;  /* 0x0000000b0300720c */ /* 0x040fe20003f84070 */
[----:B------:R-:W-:Y:S01]  /*1190*/  IMAD.MOV R10, RZ, RZ, -R10 ;  /* 0x000000ffff0a7224 */ /* 0x000fe200078e0a0a */
[----:B------:R-:W-:Y:S01]  /*11a0*/  ISETP.GT.U32.AND P5, PT, R3, R7, PT ;  /* 0x000000070300720c */ /* 0x000fe20003fa4070 */
[----:B------:R-:W-:Y:S01]  /*11b0*/  @!P0 IMAD.IADD R9, R9, 0x1, -R3 ;  /* 0x0000000109098824 */ /* 0x000fe200078e0a03 */
[----:B------:R-:W-:Y:S01]  /*11c0*/  ISETP.GE.AND P0, PT, R18, RZ, PT ;  /* 0x000000ff1200720c */ /* 0x000fe20003f06270 */
[C---:B------:R-:W-:Y:S01]  /*11d0*/  IMAD R10, R3.reuse, R10, R13 ;  /* 0x0000000a030a7224 */ /* 0x040fe200078e020d */
[----:B------:R-:W-:Y:S01]  /*11e0*/  IABS R55, R58 ;  /* 0x0000003a00377213 */ /* 0x000fe20000000000 */
[----:B------:R-:W-:Y:S01]  /*11f0*/  @!P6 IMAD.IADD R6, R6, 0x1, -R3 ;  /* 0x000000010606e824 */ /* 0x000fe200078e0a03 */
[C---:B------:R-:W-:Y:S01]  /*1200*/  ISETP.GT.U32.AND P6, PT, R3.reuse, R8, PT ;  /* 0x000000080300720c */ /* 0x040fe20003fc4070 */
[----:B------:R-:W-:Y:S01]  /*1210*/  IMAD.HI.U32 R12, R4, R15, RZ ;  /* 0x0000000f040c7227 */ /* 0x000fe200078e00ff */
[----:B------:R-:W-:-:S02]  /*1220*/  ISETP.GT.U32.AND P3, PT, R3, R10, PT ;  /* 0x0000000a0300720c */ /* 0x000fc40003f64070 */
[----:B------:R-:W-:Y:S01]  /*1230*/  IADD3 R59, R5, 0x40, RZ ;  /* 0x00000040053b7810 */ /* 0x000fe20007ffe0ff */
[--C-:B------:R-:W-:Y:S01]  /*1240*/  @!P4 IMAD.IADD R11, R11, 0x1, -R3.reuse ;  /* 0x000000010b0bc824 */ /* 0x100fe200078e0a03 */
[----:B------:R-:W-:Y:S01]  /*1250*/  ISETP.GT.U32.AND P4, PT, R3, R9, PT ;  /* 0x000000090300720c */ /* 0x000fe20003f84070 */
[----:B------:R-:W-:Y:S01]  /*1260*/  IMAD.HI.U32 R13, R4, R16, RZ ;  /* 0x00000010040d7227 */ /* 0x000fe200078e00ff */
[----:B------:R-:W-:Y:S02]  /*1270*/  IABS R56, R59 ;  /* 0x0000003b00387213 */ /* 0x000fe40000000000 */
[----:B------:R-:W-:Y:S01]  /*1280*/  IADD3 R60, R5, 0x38, RZ ;  /* 0x00000038053c7810 */ /* 0x000fe20007ffe0ff */
[----:B------:R-:W-:Y:S01]  /*1290*/  @!P5 IMAD.IADD R7, R7, 0x1, -R3 ;  /* 0x000000010707d824 */ /* 0x000fe200078e0a03 */
[----:B------:R-:W-:Y:S01]  /*12a0*/  ISETP.GE.AND P5, PT, R17, RZ, PT ;  /* 0x000000ff1100720c */ /* 0x000fe20003fa6270 */
[----:B------:R-:W-:Y:S01]  /*12b0*/  IMAD.MOV R12, RZ, RZ, -R12 ;  /* 0x000000ffff0c7224 */ /* 0x000fe200078e0a0c */
[C---:B------:R-:W-:Y:S01]  /*12c0*/  IADD3 R62, R5.reuse, 0x30, RZ ;  /* 0x00000030053e7810 */ /* 0x040fe20007ffe0ff */
[----:B------:R-:W-:Y:S01]  /*12d0*/  IMAD.MOV R13, RZ, RZ, -R13 ;  /* 0x000000ffff0d7224 */ /* 0x000fe200078e0a0d */
[----:B------:R-:W-:Y:S01]  /*12e0*/  IADD3 R63, R5, 0x2c, RZ ;  /* 0x0000002c053f7810 */ /* 0x000fe20007ffe0ff */
[----:B------:R-:W-:Y:S01]  /*12f0*/  @!P3 IMAD.IADD R10, R10, 0x1, -R3 ;  /* 0x000000010a0ab824 */ /* 0x000fe200078e0a03 */
[----:B------:R-:W-:Y:S01]  /*1300*/  ISETP.GE.AND P3, PT, R19, RZ, PT ;  /* 0x000000ff1300720c */ /* 0x000fe20003f66270 */
[----:B------:R-:W-:Y:S01]  /*1310*/  IMAD R12, R3, R12, R15 ;  /* 0x0000000c030c7224 */ /* 0x000fe200078e020f */
[----:B------:R-:W-:Y:S01]  /*1320*/  IADD3 R15, R5, 0xdc, RZ ;  /* 0x000000dc050f7810 */ /* 0x000fe20007ffe0ff */
[----:B------:R-:W-:Y:S01]  /*1330*/  IMAD R13, R3, R13, R16 ;  /* 0x0000000d030d7224 */ /* 0x000fe200078e0210 */
[----:B------:R-:W-:Y:S01]  /*1340*/  IADD3 R19, R5, 0xd8, RZ ;  /* 0x000000d805137810 */ /* 0x000fe20007ffe0ff */
[----:B------:R-:W-:Y:S01]  /*1350*/  @!P6 IMAD.IADD R8, R8, 0x1, -R3 ;  /* 0x000000010808e824 */ /* 0x000fe200078e0a03 */
[C---:B------:R-:W-:Y:S01]  /*1360*/  ISETP.GT.U32.AND P6, PT, R3.reuse, R11, PT ;  /* 0x0000000b0300720c */ /* 0x040fe20003fc4070 */
[----:B------:R-:W-:Y:S01]  /*1370*/  @!P2 IMAD.MOV R6, RZ, RZ, -R6 ;  /* 0x000000ffff06a224 */ /* 0x000fe200078e0a06 */
[C---:B------:R-:W-:Y:S01]  /*1380*/  ISETP.GT.U32.AND P2, PT, R3.reuse, R10, PT ;  /* 0x0000000a0300720c */ /* 0x040fe20003f44070 */
[----:B------:R-:W-:Y:S01]  /*1390*/  @!P1 IMAD.MOV R7, RZ, RZ, -R7 ;  /* 0x000000ffff079224 */ /* 0x000fe200078e0a07 */
[----:B------:R-:W-:Y:S01]  /*13a0*/  ISETP.GT.U32.AND P1, PT, R3, R12, PT ;  /* 0x0000000c0300720c */ /* 0x000fe20003f24070 */
[----:B------:R-:W-:Y:S01]  /*13b0*/  @!P4 IMAD.IADD R9, R9, 0x1, -R3 ;  /* 0x000000010909c824 */ /* 0x000fe200078e0a03 */
[----:B------:R-:W-:Y:S01]  /*13c0*/  IABS R16, R15 ;  /* 0x0000000f00107213 */ /* 0x000fe20000000000 */
[----:B------:R-:W-:Y:S01]  /*13d0*/  @!P5 IMAD.MOV R8, RZ, RZ, -R8 ;  /* 0x000000ffff08d224 */ /* 0x000fe200078e0a08 */
[----:B------:R-:W-:Y:S01]  /*13e0*/  ISETP.GT.U32.AND P4, PT, R3, R13, PT ;  /* 0x0000000d0300720c */ /* 0x000fe20003f84070 */
[----:B------:R-:W-:Y:S01]  /*13f0*/  @!P0 IMAD.MOV R9, RZ, RZ, -R9 ;  /* 0x000000ffff098224 */ /* 0x000fe200078e0a09 */
[----:B------:R-:W-:Y:S01]  /*1400*/  ISETP.GE.AND P5, PT, R20, RZ, PT ;  /* 0x000000ff1400720c */ /* 0x000fe20003fa6270 */
[----:B------:R-:W-:Y:S01]  /*1410*/  IMAD.HI.U32 R14, R4, R16, RZ ;  /* 0x00000010040e7227 */ /* 0x000fe200078e00ff */
[----:B------:R-:W-:-:S02]  /*1420*/  IABS R17, R19 ;  /* 0x0000001300117213 */ /* 0x000fc40000000000 */
[----:B------:R-:W-:Y:S01]  /*1430*/  IABS R61, R63 ;  /* 0x0000003f003d7213 */ /* 0x000fe20000000000 */
[----:B------:R-:W-:Y:S01]  /*1440*/  IMAD.MOV R14, RZ, RZ, -R14 ;  /* 0x000000ffff0e7224 */ /* 0x000fe200078e0a0e */
[----:B------:R-:W-:Y:S01]  /*1450*/  IADD3 R65, R5, 0x20, RZ ;  /* 0x0000002005417810 */ /* 0x000fe20007ffe0ff */
[--C-:B------:R-:W-:Y:S01]  /*1460*/  @!P2 IMAD.IADD R10, R10, 0x1, -R3.reuse ;  /* 0x000000010a0aa824 */ /* 0x100fe200078e0a03 */
[----:B------:R-:W-:Y:S01]  /*1470*/  ISETP.GE.AND P2, PT, R21, RZ, PT ;  /* 0x000000ff1500720c */ /* 0x000fe20003f46270 */
[--C-:B------:R-:W-:Y:S01]  /*1480*/  @!P6 IMAD.IADD R11, R11, 0x1, -R3.reuse ;  /* 0x000000010b0be824 */ /* 0x100fe200078e0a03 */
[----:B------:R-:W-:Y:S01]  /*1490*/  ISETP.GE.AND P6, PT, R22, RZ, PT ;  /* 0x000000ff1600720c */ /* 0x000fe20003fc6270 */
[--C-:B------:R-:W-:Y:S01]  /*14a0*/  @!P1 IMAD.IADD R12, R12, 0x1, -R3.reuse ;  /* 0x000000010c0c9824 */ /* 0x100fe200078e0a03 */
[----:B------:R-:W-:Y:S01]  /*14b0*/  ISETP.GE.AND P1, PT, R15, RZ, PT ;  /* 0x000000ff0f00720c */ /* 0x000fe20003f26270 */
[----:B------:R-:W-:Y:S01]  /*14c0*/  @!P4 IMAD.IADD R13, R13, 0x1, -R3 ;  /* 0x000000010d0dc824 */ /* 0x000fe200078e0a03 */
[----:B------:R-:W-:Y:S01]  /*14d0*/  ISETP.GE.AND P4, PT, R19, RZ, PT ;  /* 0x000000ff1300720c */ /* 0x000fe20003f86270 */
[C---:B------:R-:W-:Y:S01]  /*14e0*/  IMAD R14, R3.reuse, R14, R16 ;  /* 0x0000000e030e7224 */ /* 0x040fe200078e0210 */
[C---:B------:R-:W-:Y:S01]  /*14f0*/  ISETP.GT.U32.AND P0, PT, R3.reuse, R12, PT ;  /* 0x0000000c0300720c */ /* 0x040fe20003f04070 */
[----:B------:R-:W-:Y:S01]  /*1500*/  @!P3 IMAD.MOV R10, RZ, RZ, -R10 ;  /* 0x000000ffff0ab224 */ /* 0x000fe200078e0a0a */
[C---:B------:R-:W-:Y:S01]  /*1510*/  ISETP.GT.U32.AND P3, PT, R3.reuse, R13, PT ;  /* 0x0000000d0300720c */ /* 0x040fe20003f64070 */
[----:B------:R-:W-:Y:S01]  /*1520*/  @!P5 IMAD.MOV R11, RZ, RZ, -R11 ;  /* 0x000000ffff0bd224 */ /* 0x000fe200078e0a0b */
[----:B------:R-:W-:Y:S01]  /*1530*/  ISETP.GT.U32.AND P5, PT, R3, R14, PT ;  /* 0x0000000e0300720c */ /* 0x000fe20003fa4070 */
[----:B------:R-:W-:Y:S01]  /*1540*/  IMAD.HI.U32 R15, R4, R17, RZ ;  /* 0x00000011040f7227 */ /* 0x000fe200078e00ff */
[----:B------:R-:W-:-:S02]  /*1550*/  IADD3 R16, R5, 0xd4, RZ ;  /* 0x000000d405107810 */ /* 0x000fc40007ffe0ff */
[----:B------:R-:W-:Y:S01]  /*1560*/  IADD3 R22, R5, 0xcc, RZ ;  /* 0x000000cc05167810 */ /* 0x000fe20007ffe0ff */
[----:B------:R-:W-:Y:S01]  /*1570*/  IMAD.MOV R18, RZ, RZ, -R15 ;  /* 0x000000ffff127224 */ /* 0x000fe200078e0a0f */
[----:B------:R-:W-:Y:S02]  /*1580*/  IABS R19, R16 ;  /* 0x0000001000137213 */ /* 0x000fe40000000000 */
[----:B------:R-:W-:Y:S01]  /*1590*/  IABS R21, R22 ;  /* 0x0000001600157213 */ /* 0x000fe20000000000 */
[----:B------:R-:W-:Y:S01]  /*15a0*/  IMAD R15, R3, R18, R17 ;  /* 0x00000012030f7224 */ /* 0x000fe200078e0211 */
[----:B------:R-:W-:Y:S01]  /*15b0*/  IADD3 R17, R5, 0xd0, RZ ;  /* 0x000000d005117810 */ /* 0x000fe20007ffe0ff */
[--C-:B------:R-:W-:Y:S01]  /*15c0*/  @!P0 IMAD.IADD R12, R12, 0x1, -R3.reuse ;  /* 0x000000010c0c8824 */ /* 0x100fe200078e0a03 */
[----:B------:R-:W-:Y:S01]  /*15d0*/  ISETP.GE.AND P0, PT, R16, RZ, PT ;  /* 0x000000ff1000720c */ /* 0x000fe20003f06270 */
[--C-:B------:R-:W-:Y:S01]  /*15e0*/  @!P3 IMAD.IADD R13, R13, 0x1, -R3.reuse ;  /* 0x000000010d0db824 */ /* 0x100fe200078e0a03 */
[----:B------:R-:W-:Y:S01]  /*15f0*/  ISETP.GT.U32.AND P3, PT, R3, R15, PT ;  /* 0x0000000f0300720c */ /* 0x000fe20003f64070 */
[----:B------:R-:W-:Y:S01]  /*1600*/  @!P5 IMAD.IADD R14, R14, 0x1, -R3 ;  /* 0x000000010e0ed824 */ /* 0x000fe200078e0a03 */
[----:B------:R-:W-:Y:S01]  /*1610*/  IABS R20, R17 ;  /* 0x0000001100147213 */ /* 0x000fe20000000000 */
[----:B------:R-:W-:Y:S01]  /*1620*/  @!P2 IMAD.MOV R12, RZ, RZ, -R12 ;  /* 0x000000ffff0ca224 */ /* 0x000fe200078e0a0c */
[----:B------:R-:W-:Y:S01]  /*1630*/  ISETP.GE.AND P5, PT, R17, RZ, PT ;  /* 0x000000ff1100720c */ /* 0x000fe20003fa6270 */
[----:B------:R-:W-:Y:S01]  /*1640*/  IMAD.HI.U32 R16, R4, R19, RZ ;  /* 0x0000001304107227 */ /* 0x000fe200078e00ff */
[----:B------:R-:W-:-:S02]  /*1650*/  ISETP.GT.U32.AND P2, PT, R3, R14, PT ;  /* 0x0000000e0300720c */ /* 0x000fc40003f44070 */
[----:B------:R-:W-:Y:S01]  /*1660*/  IABS R64, R65 ;  /* 0x0000004100407213 */ /* 0x000fe20000000000 */
[----:B------:R-:W-:Y:S01]  /*1670*/  IMAD.MOV R16, RZ, RZ, -R16 ;  /* 0x000000ffff107224 */ /* 0x000fe200078e0a10 */
[C---:B------:R-:W-:Y:S01]  /*1680*/  IADD3 R77, R5.reuse, 0x14, RZ ;  /* 0x00000014054d7810 */ /* 0x040fe20007ffe0ff */
[----:B------:R-:W-:Y:S01]  /*1690*/  IMAD.HI.U32 R17, R4, R20, RZ ;  /* 0x0000001404117227 */ /* 0x000fe200078e00ff */
[----:B------:R-:W-:Y:S02]  /*16a0*/  IADD3 R78, R5, 0x10, RZ ;  /* 0x00000010054e7810 */ /* 0x000fe40007ffe0ff */
[----:B------:R-:W-:Y:S01]  /*16b0*/  IABS R69, R77 ;  /* 0x0000004d00457213 */ /* 0x000fe20000000000 */
[----:B------:R-:W-:Y:S01]  /*16c0*/  @!P3 IMAD.IADD R15, R15, 0x1, -R3 ;  /* 0x000000010f0fb824 */ /* 0x000fe200078e0a03 */
[----:B------:R-:W-:Y:S01]  /*16d0*/  IADD3 R79, R5, 0xc, RZ ;  /* 0x0000000c054f7810 */ /* 0x000fe20007ffe0ff */
[----:B------:R-:W-:Y:S01]  /*16e0*/  IMAD R16, R3, R16, R19 ;  /* 0x0000001003107224 */ /* 0x000fe200078e0213 */
[----:B------:R-:W-:Y:S01]  /*16f0*/  IADD3 R71, R5, 0x8, RZ ;  /* 0x0000000805477810 */ /* 0x000fe20007ffe0ff */
[----:B------:R-:W-:Y:S01]  /*1700*/  @!P2 IMAD.IADD R14, R14, 0x1, -R3 ;  /* 0x000000010e0ea824 */ /* 0x000fe200078e0a03 */
[C---:B------:R-:W-:Y:S01]  /*1710*/  ISETP.GT.U32.AND P3, PT, R3.reuse, R15, PT ;  /* 0x0000000f0300720c */ /* 0x040fe20003f64070 */
[----:B------:R-:W-:Y:S01]  /*1720*/  IMAD.HI.U32 R18, R4, R21, RZ ;  /* 0x0000001504127227 */ /* 0x000fe200078e00ff */
[----:B------:R-:W-:-:S02]  /*1730*/  ISETP.GT.U32.AND P2, PT, R3, R16, PT ;  /* 0x000000100300720c */ /* 0x000fc40003f44070 */
[----:B------:R-:W-:Y:S01]  /*1740*/  IABS R75, R5 ;  /* 0x00000005004b7213 */ /* 0x000fe20000000000 */
[----:B------:R-:W-:Y:S01]  /*1750*/  IMAD.MOV R17, RZ, RZ, -R17 ;  /* 0x000000ffff117224 */ /* 0x000fe200078e0a11 */
[----:B------:R-:W-:Y:S01]  /*1760*/  IABS R72, R79 ;  /* 0x0000004f00487213 */ /* 0x000fe20000000000 */
[----:B------:R-:W-:Y:S01]  /*1770*/  IMAD.MOV R18, RZ, RZ, -R18 ;  /* 0x000000ffff127224 */ /* 0x000fe200078e0a12 */
[----:B------:R-:W-:Y:S01]  /*1780*/  IABS R74, R71 ;  /* 0x00000047004a7213 */ /* 0x000fe20000000000 */
[C---:B------:R-:W-:Y:S01]  /*1790*/  IMAD R17, R3.reuse, R17, R20 ;  /* 0x0000001103117224 */ /* 0x040fe200078e0214 */
[----:B------:R-:W-:Y:S01]  /*17a0*/  LOP3.LUT R189, R164, 0x7, RZ, 0xc0, !PT ;  /* 0x00000007a4bd7812 */ /* 0x000fe200078ec0ff */
[----:B------:R-:W-:Y:S01]  /*17b0*/  IMAD R18, R3, R18, R21 ;  /* 0x0000001203127224 */ /* 0x000fe200078e0215 */
[----:B------:R-:W-:Y:S01]  /*17c0*/  SHF.R.U32.HI R193, RZ, 0x6, R164 ;  /* 0x00000006ffc17819 */ /* 0x000fe200000116a4 */
[----:B------:R-:W-:Y:S01]  /*17d0*/  @!P6 IMAD.MOV R13, RZ, RZ, -R13 ;  /* 0x000000ffff0de224 */ /* 0x000fe200078e0a0d */
[----:B------:R-:W-:Y:S01]  /*17e0*/  ISETP.GE.AND P6, PT, R22, RZ, PT ;  /* 0x000000ff1600720c */ /* 0x000fe20003fc6270 */
[--C-:B------:R-:W-:Y:S01]  /*17f0*/  @!P3 IMAD.IADD R15, R15, 0x1, -R3.reuse ;  /* 0x000000010f0fb824 */ /* 0x100fe200078e0a03 */
[----:B------:R-:W-:Y:S01]  /*1800*/  IADD3 R22, R5, 0xc8, RZ ;  /* 0x000000c805167810 */ /* 0x000fe20007ffe0ff */
[----:B------:R-:W-:Y:S01]  /*1810*/  @!P2 IMAD.IADD R16, R16, 0x1, -R3 ;  /* 0x000000011010a824 */ /* 0x000fe200078e0a03 */
[C---:B------:R-:W-:Y:S01]  /*1820*/  ISETP.GT.U32.AND P3, PT, R3.reuse, R17, PT ;  /* 0x000000110300720c */ /* 0x040fe20003f64070 */
[----:B------:R-:W-:Y:S01]  /*1830*/  @!P1 IMAD.MOV R14, RZ, RZ, -R14 ;  /* 0x000000ffff0e9224 */ /* 0x000fe200078e0a0e */
[----:B------:R-:W-:Y:S01]  /*1840*/  ISETP.GT.U32.AND P2, PT, R3, R18, PT ;  /* 0x000000120300720c */ /* 0x000fe20003f44070 */
[----:B------:R-:W-:Y:S01]  /*1850*/  IMAD.HI.U32 R21, R4, R24, RZ ;  /* 0x0000001804157227 */ /* 0x000fe200078e00ff */
[----:B------:R-:W-:-:S02]  /*1860*/  IABS R20, R22 ;  /* 0x0000001600147213 */ /* 0x000fc40000000000 */
[----:B------:R-:W-:Y:S01]  /*1870*/  ISETP.GT.U32.AND P1, PT, R3, R16, PT ;  /* 0x000000100300720c */ /* 0x000fe20003f24070 */
[----:B------:R-:W-:Y:S01]  /*1880*/  @!P4 IMAD.MOV R15, RZ, RZ, -R15 ;  /* 0x000000ffff0fc224 */ /* 0x000fe200078e0a0f */
[----:B------:R-:W-:Y:S01]  /*1890*/  ISETP.GE.AND P4, PT, R22, RZ, PT ;  /* 0x000000ff1600720c */ /* 0x000fe20003f86270 */
[----:B------:R-:W-:Y:S01]  /*18a0*/  IMAD.HI.U32 R19, R4, R20, RZ ;  /* 0x0000001404137227 */ /* 0x000fe200078e00ff */
[----:B------:R-:W-:-:S03]  /*18b0*/  SGXT.U32 R193, R193, 0x5 ;  /* 0x00000005c1c1781a */ /* 0x000fc60000000000 */
[----:B------:R-:W-:Y:S01]  /*18c0*/  @!P3 IMAD.IADD R17, R17, 0x1, -R3 ;  /* 0x000000011111b824 */ /* 0x000fe200078e0a03 */
[----:B------:R-:W-:Y:S01]  /*18d0*/  IADD3 R83, R193, 0x2, RZ ;  /* 0x00000002c1537810 */ /* 0x000fe20007ffe0ff */
[----:B------:R-:W-:Y:S02]  /*18e0*/  IMAD.MOV R19, RZ, RZ, -R19 ;  /* 0x000000ffff137224 */ /* 0x000fe400078e0a13 */
[--C-:B------:R-:W-:Y:S01]  /*18f0*/  @!P2 IMAD.IADD R18, R18, 0x1, -R3.reuse ;  /* 0x000000011212a824 */ /* 0x100fe200078e0a03 */
[C---:B------:R-:W-:Y:S01]  /*1900*/  ISETP.GT.U32.AND P3, PT, R3.reuse, R17, PT ;  /* 0x000000110300720c */ /* 0x040fe20003f64070 */
[C---:B------:R-:W-:Y:S02]  /*1910*/  IMAD R19, R3.reuse, R19, R20 ;  /* 0x0000001303137224 */ /* 0x040fe400078e0214 */
[----:B------:R-:W-:Y:S01]  /*1920*/  @!P1 IMAD.IADD R16, R16, 0x1, -R3 ;  /* 0x0000000110109824 */ /* 0x000fe200078e0a03 */
[C---:B------:R-:W-:Y:S01]  /*1930*/  ISETP.GT.U32.AND P2, PT, R3.reuse, R18, PT ;  /* 0x000000120300720c */ /* 0x040fe20003f44070 */
[----:B------:R-:W-:Y:S01]  /*1940*/  IMAD.HI.U32 R20, R4, R23, RZ ;  /* 0x0000001704147227 */ /* 0x000fe200078e00ff */
[----:B------:R-:W-:-:S03]  /*1950*/  ISETP.GT.U32.AND P1, PT, R3, R19, PT ;  /* 0x000000130300720c */ /* 0x000fc60003f24070 */
[----:B------:R-:W-:-:S04]  /*1960*/  IMAD.HI.U32 R22, R4, R25, RZ ;  /* 0x0000001904167227 */ /* 0x000fc800078e00ff */
[----:B------:R-:W-:Y:S02]  /*1970*/  IMAD.MOV R21, RZ, RZ, -R21 ;  /* 0x000000ffff157224 */ /* 0x000fe400078e0a15 */
[----:B------:R-:W-:Y:S02]  /*1980*/  IMAD.MOV R20, RZ, RZ, -R20 ;  /* 0x000000ffff147224 */ /* 0x000fe400078e0a14 */
[----:B------:R-:W-:Y:S02]  /*1990*/  IMAD.MOV R22, RZ, RZ, -R22 ;  /* 0x000000ffff167224 */ /* 0x000fe400078e0a16 */
[----:B------:R-:W-:Y:S02]  /*19a0*/  IMAD R21, R3, R21, R24 ;  /* 0x0000001503157224 */ /* 0x000fe400078e0218 */
[----:B------:R-:W-:Y:S01]  /*19b0*/  @!P3 IMAD.IADD R17, R17, 0x1, -R3 ;  /* 0x000000011111b824 */ /* 0x000fe200078e0a03 */
[----:B------:R-:W-:Y:S01]  /*19c0*/  ISETP.GE.AND P3, PT, R26, RZ, PT ;  /* 0x000000ff1a00720c */ /* 0x000fe20003f66270 */
[----:B------:R-:W-:Y:S01]  /*19d0*/  IMAD R20, R3, R20, R23 ;  /* 0x0000001403147224 */ /* 0x000fe200078e0217 */
[----:B------:R-:W-:Y:S01]  /*19e0*/  IADD3 R26, R5, 0xb8, RZ ;  /* 0x000000b8051a7810 */ /* 0x000fe20007ffe0ff */
[----:B------:R-:W-:-:S02]  /*19f0*/  IMAD R22, R3, R22, R25 ;  /* 0x0000001603167224 */ /* 0x000fc400078e0219 */
[--C-:B------:R-:W-:Y:S01]  /*1a00*/  @!P2 IMAD.IADD R18, R18, 0x1, -R3.reuse ;  /* 0x000000011212a824 */ /* 0x100fe200078e0a03 */
[----:B------:R-:W-:Y:S01]  /*1a10*/  ISETP.GT.U32.AND P2, PT, R3, R21, PT ;  /* 0x000000150300720c */ /* 0x000fe20003f44070 */
[----:B------:R-:W-:Y:S01]  /*1a20*/  @!P1 IMAD.IADD R19, R19, 0x1, -R3 ;  /* 0x0000000113139824 */ /* 0x000fe200078e0a03 */
[C---:B------:R-:W-:Y:S01]  /*1a30*/  ISETP.GT.U32.AND P1, PT, R3.reuse, R20, PT ;  /* 0x000000140300720c */ /* 0x040fe20003f24070 */
[----:B------:R-:W-:Y:S01]  /*1a40*/  @!P6 IMAD.MOV R18, RZ, RZ, -R18 ;  /* 0x000000ffff12e224 */ /* 0x000fe200078e0a12 */
[----:B------:R-:W-:Y:S01]  /*1a50*/  ISETP.GT.U32.AND P6, PT, R3, R22, PT ;  /* 0x000000160300720c */ /* 0x000fe20003fc4070 */
[----:B------:R-:W-:Y:S01]  /*1a60*/  @!P5 IMAD.MOV R17, RZ, RZ, -R17 ;  /* 0x000000ffff11d224 */ /* 0x000fe200078e0a11 */
[----:B------:R-:W-:Y:S01]  /*1a70*/  IABS R24, R26 ;  /* 0x0000001a00187213 */ /* 0x000fe20000000000 */
[----:B------:R-:W-:Y:S01]  /*1a80*/  @!P0 IMAD.MOV R16, RZ, RZ, -R16 ;  /* 0x000000ffff108224 */ /* 0x000fe200078e0a10 */
[----:B------:R-:W-:Y:S02]  /*1a90*/  ISETP.GE.AND P5, PT, R27, RZ, PT ;  /* 0x000000ff1b00720c */ /* 0x000fe40003fa6270 */
[----:B------:R-:W-:Y:S01]  /*1aa0*/  IADD3 R27, R5, 0xb4, RZ ;  /* 0x000000b4051b7810 */ /* 0x000fe20007ffe0ff */
[----:B------:R-:W-:Y:S01]  /*1ab0*/  IMAD.HI.U32 R23, R4, R24, RZ ;  /* 0x0000001804177227 */ /* 0x000fe200078e00ff */
[----:B------:R-:W-:-:S02]  /*1ac0*/  ISETP.GT.U32.AND P0, PT, R3, R19, PT ;  /* 0x000000130300720c */ /* 0x000fc40003f04070 */
[----:B------:R-:W-:Y:S01]  /*1ad0*/  IABS R25, R27 ;  /* 0x0000001b00197213 */ /* 0x000fe20000000000 */
[----:B------:R-:W-:Y:S02]  /*1ae0*/  @!P2 IMAD.IADD R21, R21, 0x1, -R3 ;  /* 0x000000011515a824 */ /* 0x000fe400078e0a03 */
[----:B------:R-:W-:Y:S02]  /*1af0*/  IMAD.MOV R23, RZ, RZ, -R23 ;  /* 0x000000ffff177224 */ /* 0x000fe400078e0a17 */
[--C-:B------:R-:W-:Y:S01]  /*1b00*/  @!P1 IMAD.IADD R20, R20, 0x1, -R3.reuse ;  /* 0x0000000114149824 */ /* 0x100fe200078e0a03 */
[----:B------:R-:W-:Y:S01]  /*1b10*/  ISETP.GE.AND P1, PT, R26, RZ, PT ;  /* 0x000000ff1a00720c */ /* 0x000fe20003f26270 */
[----:B------:R-:W-:Y:S01]  /*1b20*/  @!P6 IMAD.IADD R22, R22, 0x1, -R3 ;  /* 0x000000011616e824 */ /* 0x000fe200078e0a03 */
[C---:B------:R-:W-:Y:S01]  /*1b30*/  ISETP.GT.U32.AND P6, PT, R3.reuse, R21, PT ;  /* 0x000000150300720c */ /* 0x040fe20003fc4070 */
[C---:B------:R-:W-:Y:S01]  /*1b40*/  IMAD R23, R3.reuse, R23, R24 ;  /* 0x0000001703177224 */ /* 0x040fe200078e0218 */
[----:B------:R-:W-:Y:S01]  /*1b50*/  ISETP.GT.U32.AND P2, PT, R3, R20, PT ;  /* 0x000000140300720c */ /* 0x000fe20003f44070 */
[----:B------:R-:W-:-:S04]  /*1b60*/  IMAD.HI.U32 R24, R4, R25, RZ ;  /* 0x0000001904187227 */ /* 0x000fc800078e00ff */
[----:B------:R-:W-:Y:S02]  /*1b70*/  IMAD.MOV R24, RZ, RZ, -R24 ;  /* 0x000000ffff187224 */ /* 0x000fe400078e0a18 */
[----:B------:R-:W-:Y:S01]  /*1b80*/  @!P0 IMAD.IADD R19, R19, 0x1, -R3 ;  /* 0x0000000113138824 */ /* 0x000fe200078e0a03 */
[----:B------:R-:W-:Y:S01]  /*1b90*/  ISETP.GE.AND P0, PT, R28, RZ, PT ;  /* 0x000000ff1c00720c */ /* 0x000fe20003f06270 */
[----:B------:R-:W-:Y:S01]  /*1ba0*/  IMAD R24, R3, R24, R25 ;  /* 0x0000001803187224 */ /* 0x000fe200078e0219 */
[----:B------:R-:W-:Y:S01]  /*1bb0*/  IABS R28, R30 ;  /* 0x0000001e001c7213 */ /* 0x000fe20000000000 */
[----:B------:R-:W-:Y:S02]  /*1bc0*/  @!P6 IMAD.IADD R21, R21, 0x1, -R3 ;  /* 0x000000011515e824 */ /* 0x000fe400078e0a03 */
[----:B------:R-:W-:Y:S01]  /*1bd0*/  @!P4 IMAD.MOV R19, RZ, RZ, -R19 ;  /* 0x000000ffff13c224 */ /* 0x000fe200078e0a13 */
[C---:B------:R-:W-:Y:S01]  /*1be0*/  ISETP.GT.U32.AND P6, PT, R3.reuse, R24, PT ;  /* 0x000000180300720c */ /* 0x040fe20003fc4070 */
[----:B------:R-:W-:Y:S01]  /*1bf0*/  @!P2 IMAD.IADD R20, R20, 0x1, -R3 ;  /* 0x000000011414a824 */ /* 0x000fe200078e0a03 */
[C---:B------:R-:W-:Y:S01]  /*1c00*/  ISETP.GT.U32.AND P4, PT, R3.reuse, R22, PT ;  /* 0x000000160300720c */ /* 0x040fe20003f84070 */
[----:B------:R-:W-:Y:S01]  /*1c10*/  IMAD.HI.U32 R25, R4, R28, RZ ;  /* 0x0000001c04197227 */ /* 0x000fe200078e00ff */
[----:B------:R-:W-:-:S03]  /*1c20*/  ISETP.GT.U32.AND P2, PT, R3, R23, PT ;  /* 0x000000170300720c */ /* 0x000fc60003f44070 */
[----:B------:R-:W-:-:S04]  /*1c30*/  IMAD.HI.U32 R26, R4, R29, RZ ;  /* 0x0000001d041a7227 */ /* 0x000fc800078e00ff */
[----:B------:R-:W-:Y:S02]  /*1c40*/  IMAD.MOV R25, RZ, RZ, -R25 ;  /* 0x000000ffff197224 */ /* 0x000fe400078e0a19 */
[--C-:B------:R-:W-:Y:S02]  /*1c50*/  @!P6 IMAD.IADD R24, R24, 0x1, -R3.reuse ;  /* 0x000000011818e824 */ /* 0x100fe400078e0a03 */
[--C-:B------:R-:W-:Y:S01]  /*1c60*/  @!P4 IMAD.IADD R22, R22, 0x1, -R3.reuse ;  /* 0x000000011616c824 */ /* 0x100fe200078e0a03 */
[----:B------:R-:W-:Y:S01]  /*1c70*/  ISETP.GE.AND P4, PT, R27, RZ, PT ;  /* 0x000000ff1b00720c */ /* 0x000fe20003f86270 */
[----:B------:R-:W-:Y:S01]  /*1c80*/  @!P2 IMAD.IADD R23, R23, 0x1, -R3 ;  /* 0x000000011717a824 */ /* 0x000fe200078e0a03 */
[----:B------:R-:W-:Y:S01]  /*1c90*/  ISETP.GE.AND P2, PT, R30, RZ, PT ;  /* 0x000000ff1e00720c */ /* 0x000fe20003f46270 */
[----:B------:R-:W-:Y:S01]  /*1ca0*/  IMAD.HI.U32 R27, R4, R31, RZ ;  /* 0x0000001f041b7227 */ /* 0x000fe200078e00ff */
[----:B------:R-:W-:-:S03]  /*1cb0*/  ISETP.GT.U32.AND P6, PT, R3, R24, PT ;  /* 0x000000180300720c */ /* 0x000fc60003fc4070 */
[----:B------:R-:W-:Y:S02]  /*1cc0*/  IMAD.MOV R30, RZ, RZ, -R26 ;  /* 0x000000ffff1e7224 */ /* 0x000fe400078e0a1a */
[C---:B------:R-:W-:Y:S02]  /*1cd0*/  IMAD R26, R3.reuse, R25, R28 ;  /* 0x00000019031a7224 */ /* 0x040fe400078e021c */
[----:B------:R-:W-:Y:S02]  /*1ce0*/  IMAD.MOV R28, RZ, RZ, -R27 ;  /* 0x000000ffff1c7224 */ /* 0x000fe400078e0a1b */
[C---:B------:R-:W-:Y:S01]  /*1cf0*/  IMAD R27, R3.reuse, R30, R29 ;  /* 0x0000001e031b7224 */ /* 0x040fe200078e021d */
[----:B------:R-:W-:Y:S01]  /*1d00*/  IABS R30, R34 ;  /* 0x00000022001e7213 */ /* 0x000fe20000000000 */
[C---:B------:R-:W-:Y:S01]  /*1d10*/  IMAD R25, R3.reuse, R28, R31 ;  /* 0x0000001c03197224 */ /* 0x040fe200078e021f */
[----:B------:R-:W-:Y:S01]  /*1d20*/  IABS R31, R36 ;  /* 0x00000024001f7213 */ /* 0x000fe20000000000 */
[----:B------:R-:W-:Y:S01]  /*1d30*/  @!P0 IMAD.MOV R22, RZ, RZ, -R22 ;  /* 0x000000ffff168224 */ /* 0x000fe200078e0a16 */
[C---:B------:R-:W-:Y:S01]  /*1d40*/  ISETP.GT.U32.AND P0, PT, R3.reuse, R27, PT ;  /* 0x0000001b0300720c */ /* 0x040fe20003f04070 */
[----:B------:R-:W-:Y:S01]  /*1d50*/  @!P6 IMAD.IADD R24, R24, 0x1, -R3 ;  /* 0x000000011818e824 */ /* 0x000fe200078e0a03 */
[C---:B------:R-:W-:Y:S01]  /*1d60*/  ISETP.GT.U32.AND P6, PT, R3.reuse, R25, PT ;  /* 0x000000190300720c */ /* 0x040fe20003fc4070 */
[----:B------:R-:W-:Y:S01]  /*1d70*/  @!P5 IMAD.MOV R21, RZ, RZ, -R21 ;  /* 0x000000ffff15d224 */ /* 0x000fe200078e0a15 */
[----:B------:R-:W-:Y:S01]  /*1d80*/  ISETP.GT.U32.AND P5, PT, R3, R26, PT ;  /* 0x0000001a0300720c */ /* 0x000fe20003fa4070 */
[----:B------:R-:W-:-:S04]  /*1d90*/  IMAD.HI.U32 R28, R4, R30, RZ ;  /* 0x0000001e041c7227 */ /* 0x000fc800078e00ff */
[----:B------:R-:W-:Y:S02]  /*1da0*/  IMAD.MOV R28, RZ, RZ, -R28 ;  /* 0x000000ffff1c7224 */ /* 0x000fe400078e0a1c */
[----:B------:R-:W-:-:S04]  /*1db0*/  IMAD.HI.U32 R29, R4, R31, RZ ;  /* 0x0000001f041d7227 */ /* 0x000fc800078e00ff */
[--C-:B------:R-:W-:Y:S02]  /*1dc0*/  @!P0 IMAD.IADD R27, R27, 0x1, -R3.reuse ;  /* 0x000000011b1b8824 */ /* 0x100fe400078e0a03 */
[--C-:B------:R-:W-:Y:S02]  /*1dd0*/  @!P6 IMAD.IADD R25, R25, 0x1, -R3.reuse ;  /* 0x000000011919e824 */ /* 0x100fe400078e0a03 */
[----:B------:R-:W-:Y:S01]  /*1de0*/  @!P3 IMAD.MOV R20, RZ, RZ, -R20 ;  /* 0x000000ffff14b224 */ /* 0x000fe200078e0a14 */
[C---:B------:R-:W-:Y:S01]  /*1df0*/  ISETP.GT.U32.AND P6, PT, R3.reuse, R27, PT ;  /* 0x0000001b0300720c */ /* 0x040fe20003fc4070 */
[----:B------:R-:W-:Y:S01]  /*1e00*/  @!P5 IMAD.IADD R26, R26, 0x1, -R3 ;  /* 0x000000011a1ad824 */ /* 0x000fe200078e0a03 */
[C---:B------:R-:W-:Y:S01]  /*1e10*/  ISETP.GT.U32.AND P3, PT, R3.reuse, R23, PT ;  /* 0x000000170300720c */ /* 0x040fe20003f64070 */
[----:B------:R-:W-:Y:S01]  /*1e20*/  IMAD R28, R3, R28, R30 ;  /* 0x0000001c031c7224 */ /* 0x000fe200078e021e */
[----:B------:R-:W-:Y:S01]  /*1e30*/  ISETP.GE.AND P5, PT, R33, RZ, PT ;  /* 0x000000ff2100720c */ /* 0x000fe20003fa6270 */
[----:B------:R-:W-:Y:S01]  /*1e40*/  IMAD.MOV R30, RZ, RZ, -R29 ;  /* 0x000000ffff1e7224 */ /* 0x000fe200078e0a1d */
[C---:B------:R-:W-:Y:S01]  /*1e50*/  ISETP.GT.U32.AND P0, PT, R3.reuse, R26, PT ;  /* 0x0000001a0300720c */ /* 0x040fe20003f04070 */
[----:B------:R-:W-:Y:S01]  /*1e60*/  @!P4 IMAD.MOV R24, RZ, RZ, -R24 ;  /* 0x000000ffff18c224 */ /* 0x000fe200078e0a18 */
[----:B------:R-:W-:Y:S01]  /*1e70*/  IABS R33, R38 ;  /* 0x0000002600217213 */ /* 0x000fe20000000000 */
[----:B------:R-:W-:-:S04]  /*1e80*/  IMAD R29, R3, R30, R31 ;  /* 0x0000001e031d7224 */ /* 0x000fc800078e021f */
[--C-:B------:R-:W-:Y:S01]  /*1e90*/  @!P6 IMAD.IADD R27, R27, 0x1, -R3.reuse ;  /* 0x000000011b1be824 */ /* 0x100fe200078e0a03 */
[----:B------:R-:W-:Y:S01]  /*1ea0*/  ISETP.GT.U32.AND P6, PT, R3, R29, PT ;  /* 0x0000001d0300720c */ /* 0x000fe20003fc4070 */
[----:B------:R-:W-:Y:S01]  /*1eb0*/  @!P3 IMAD.IADD R23, R23, 0x1, -R3 ;  /* 0x000000011717b824 */ /* 0x000fe200078e0a03 */
[----:B------:R-:W-:Y:S01]  /*1ec0*/  ISETP.GE.AND P3, PT, R32, RZ, PT ;  /* 0x000000ff2000720c */ /* 0x000fe20003f66270 */
[----:B------:R-:W-:Y:S01]  /*1ed0*/  IMAD.HI.U32 R31, R4, R33, RZ ;  /* 0x00000021041f7227 */ /* 0x000fe200078e00ff */
[----:B------:R-:W-:-:S03]  /*1ee0*/  IABS R32, R37 ;  /* 0x0000002500207213 */ /* 0x000fc60000000000 */
[----:B------:R-:W-:Y:S01]  /*1ef0*/  @!P1 IMAD.MOV R23, RZ, RZ, -R23 ;  /* 0x000000ffff179224 */ /* 0x000fe200078e0a17 */
[C---:B------:R-:W-:Y:S01]  /*1f00*/  ISETP.GT.U32.AND P1, PT, R3.reuse, R25, PT ;  /* 0x000000190300720c */ /* 0x040fe20003f24070 */
[----:B------:R-:W-:Y:S01]  /*1f10*/  @!P0 IMAD.IADD R26, R26, 0x1, -R3 ;  /* 0x000000011a1a8824 */ /* 0x000fe200078e0a03 */
[----:B------:R-:W-:Y:S01]  /*1f20*/  ISETP.GT.U32.AND P0, PT, R3, R28, PT ;  /* 0x0000001c0300720c */ /* 0x000fe20003f04070 */
[----:B------:R-:W-:-:S04]  /*1f30*/  IMAD.HI.U32 R30, R4, R32, RZ ;  /* 0x00000020041e7227 */ /* 0x000fc800078e00ff */
[--C-:B------:R-:W-:Y:S02]  /*1f40*/  @!P6 IMAD.IADD R29, R29, 0x1, -R3.reuse ;  /* 0x000000011d1de824 */ /* 0x100fe400078e0a03 */
[----:B------:R-:W-:Y:S02]  /*1f50*/  IMAD.MOV R30, RZ, RZ, -R30 ;  /* 0x000000ffff1e7224 */ /* 0x000fe400078e0a1e */
[----:B------:R-:W-:Y:S01]  /*1f60*/  @!P2 IMAD.MOV R26, RZ, RZ, -R26 ;  /* 0x000000ffff1aa224 */ /* 0x000fe200078e0a1a */
[----:B------:R-:W-:Y:S01]  /*1f70*/  ISETP.GT.U32.AND P6, PT, R3, R29, PT ;  /* 0x0000001d0300720c */ /* 0x000fe20003fc4070 */
[--C-:B------:R-:W-:Y:S01]  /*1f80*/  @!P1 IMAD.IADD R25, R25, 0x1, -R3.reuse ;  /* 0x0000000119199824 */ /* 0x100fe200078e0a03 */
[----:B------:R-:W-:Y:S01]  /*1f90*/  ISETP.GE.AND P1, PT, R34, RZ, PT ;  /* 0x000000ff2200720c */ /* 0x000fe20003f26270 */
[----:B------:R-:W-:Y:S01]  /*1fa0*/  @!P0 IMAD.IADD R28, R28, 0x1, -R3 ;  /* 0x000000011c1c8824 */ /* 0x000fe200078e0a03 */
[----:B------:R-:W-:Y:S01]  /*1fb0*/  ISETP.GE.AND P0, PT, R36, RZ, PT ;  /* 0x000000ff2400720c */ /* 0x000fe20003f06270 */
[----:B------:R-:W-:-:S02]  /*1fc0*/  IMAD.MOV R34, RZ, RZ, -R31 ;  /* 0x000000ffff227224 */ /* 0x000fc400078e0a1f */
[C---:B------:R-:W-:Y:S01]  /*1fd0*/  IMAD R30, R3.reuse, R30, R32 ;  /* 0x0000001e031e7224 */ /* 0x040fe200078e0220 */
[C---:B------:R-:W-:Y:S01]  /*1fe0*/  ISETP.GT.U32.AND P4, PT, R3.reuse, R28, PT ;  /* 0x0000001c0300720c */ /* 0x040fe20003f84070 */
[----:B------:R-:W-:Y:S01]  /*1ff0*/  IMAD R31, R3, R34, R33 ;  /* 0x00000022031f7224 */ /* 0x000fe200078e0221 */
[----:B------:R-:W-:Y:S01]  /*2000*/  IADD3 R33, R5, 0x90, RZ ;  /* 0x0000009005217810 */ /* 0x000fe20007ffe0ff */
[----:B------:R-:W-:Y:S01]  /*2010*/  IMAD.HI.U32 R32, R4, R35, RZ ;  /* 0x0000002304207227 */ /* 0x000fe200078e00ff */
[----:B------:R-:W-:Y:S02]  /*2020*/  ISETP.GT.U32.AND P2, PT, R3, R30, PT ;  /* 0x0000001e0300720c */ /* 0x000fe40003f44070 */
[----:B------:R-:W-:Y:S01]  /*2030*/  IABS R34, R33 ;  /* 0x0000002100227213 */ /* 0x000fe20000000000 */
[----:B------:R-:W-:Y:S01]  /*2040*/  @!P6 IMAD.IADD R29, R29, 0x1, -R3 ;  /* 0x000000011d1de824 */ /* 0x000fe200078e0a03 */
[----:B------:R-:W-:Y:S01]  /*2050*/  ISETP.GT.U32.AND P6, PT, R3, R31, PT ;  /* 0x0000001f0300720c */ /* 0x000fe20003fc4070 */
[----:B------:R-:W-:-:S02]  /*2060*/  IMAD.MOV R32, RZ, RZ, -R32 ;  /* 0x000000ffff207224 */ /* 0x000fc400078e0a20 */
[----:B------:R-:W-:Y:S02]  /*2070*/  @!P0 IMAD.MOV R29, RZ, RZ, -R29 ;  /* 0x000000ffff1d8224 */ /* 0x000fe400078e0a1d */
[----:B------:R-:W-:Y:S01]  /*2080*/  @!P4 IMAD.IADD R28, R28, 0x1, -R3 ;  /* 0x000000011c1cc824 */ /* 0x000fe200078e0a03 */
[----:B------:R-:W-:Y:S01]  /*2090*/  ISETP.GE.AND P4, PT, R39, RZ, PT ;  /* 0x000000ff2700720c */ /* 0x000fe20003f86270 */
[----:B------:R-:W-:Y:S01]  /*20a0*/  IMAD R32, R3, R32, R35 ;  /* 0x0000002003207224 */ /* 0x000fe200078e0223 */
[----:B------:R-:W-:Y:S01]  /*20b0*/  IADD3 R35, R5, 0x8c, RZ ;  /* 0x0000008c05237810 */ /* 0x000fe20007ffe0ff */
[----:B------:R-:W-:Y:S01]  /*20c0*/  @!P1 IMAD.MOV R28, RZ, RZ, -R28 ;  /* 0x000000ffff1c9224 */ /* 0x000fe200078e0a1c */
[----:B------:R-:W-:Y:S01]  /*20d0*/  ISETP.GE.AND P1, PT, R33, RZ, PT ;  /* 0x000000ff2100720c */ /* 0x000fe20003f26270 */
[----:B------:R-:W-:Y:S01]  /*20e0*/  IMAD.HI.U32 R33, R4, R34, RZ ;  /* 0x0000002204217227 */ /* 0x000fe200078e00ff */
[----:B------:R-:W-:Y:S02]  /*20f0*/  ISETP.GT.U32.AND P0, PT, R3, R32, PT ;  /* 0x000000200300720c */ /* 0x000fe40003f04070 */
[----:B------:R-:W-:Y:S01]  /*2100*/  IABS R36, R35 ;  /* 0x0000002300247213 */ /* 0x000fe20000000000 */
[----:B------:R-:W-:Y:S01]  /*2110*/  @!P6 IMAD.IADD R31, R31, 0x1, -R3 ;  /* 0x000000011f1fe824 */ /* 0x000fe200078e0a03 */
[----:B------:R-:W-:Y:S01]  /*2120*/  IADD3 R39, R5, 0x84, RZ ;  /* 0x0000008405277810 */ /* 0x000fe20007ffe0ff */
[----:B------:R-:W-:-:S02]  /*2130*/  IMAD.MOV R33, RZ, RZ, -R33 ;  /* 0x000000ffff217224 */ /* 0x000fc400078e0a21 */
[----:B------:R-:W-:Y:S01]  /*2140*/  @!P5 IMAD.MOV R25, RZ, RZ, -R25 ;  /* 0x000000ffff19d224 */ /* 0x000fe200078e0a19 */
[C---:B------:R-:W-:Y:S01]  /*2150*/  ISETP.GT.U32.AND P6, PT, R3.reuse, R31, PT ;  /* 0x0000001f0300720c */ /* 0x040fe20003fc4070 */
[----:B------:R-:W-:Y:S01]  /*2160*/  @!P2 IMAD.IADD R30, R30, 0x1, -R3 ;  /* 0x000000011e1ea824 */ /* 0x000fe200078e0a03 */
[----:B------:R-:W-:Y:S01]  /*2170*/  ISETP.GE.AND P5, PT, R38, RZ, PT ;  /* 0x000000ff2600720c */ /* 0x000fe20003fa6270 */
[----:B------:R-:W-:Y:S01]  /*2180*/  IMAD R33, R3, R33, R34 ;  /* 0x0000002103217224 */ /* 0x000fe200078e0222 */
[----:B------:R-:W-:Y:S01]  /*2190*/  IADD3 R38, R5, 0x88, RZ ;  /* 0x0000008805267810 */ /* 0x000fe20007ffe0ff */
[----:B------:R-:W-:Y:S01]  /*21a0*/  IMAD.HI.U32 R34, R4, R36, RZ ;  /* 0x0000002404227227 */ /* 0x000fe200078e00ff */
[----:B------:R-:W-:-:S03]  /*21b0*/  ISETP.GT.U32.AND P2, PT, R3, R30, PT ;  /* 0x0000001e0300720c */ /* 0x000fc60003f44070 */
[----:B------:R-:W-:Y:S02]  /*21c0*/  IMAD.MOV R34, RZ, RZ, -R34 ;  /* 0x000000ffff227224 */ /* 0x000fe400078e0a22 */
[--C-:B------:R-:W-:Y:S02]  /*21d0*/  @!P0 IMAD.IADD R32, R32, 0x1, -R3.reuse ;  /* 0x0000000120208824 */ /* 0x100fe400078e0a03 */
[----:B------:R-:W-:Y:S01]  /*21e0*/  @!P6 IMAD.IADD R31, R31, 0x1, -R3 ;  /* 0x000000011f1fe824 */ /* 0x000fe200078e0a03 */
[----:B------:R-:W-:Y:S01]  /*21f0*/  ISETP.GE.AND P6, PT, R38, RZ, PT ;  /* 0x000000ff2600720c */ /* 0x000fe20003fc6270 */
[C---:B------:R-:W-:Y:S01]  /*2200*/  IMAD R34, R3.reuse, R34, R36 ;  /* 0x0000002203227224 */ /* 0x040fe200078e0224 */
[----:B------:R-:W-:Y:S01]  /*2210*/  ISETP.GT.U32.AND P0, PT, R3, R32, PT ;  /* 0x000000200300720c */ /* 0x000fe20003f04070 */
[----:B------:R-:W-:Y:S01]  /*2220*/  @!P3 IMAD.MOV R27, RZ, RZ, -R27 ;  /* 0x000000ffff1bb224 */ /* 0x000fe200078e0a1b */
[----:B------:R-:W-:Y:S01]  /*2230*/  ISETP.GE.AND P3, PT, R37, RZ, PT ;  /* 0x000000ff2500720c */ /* 0x000fe20003f66270 */
[----:B------:R-:W-:Y:S01]  /*2240*/  @!P5 IMAD.MOV R31, RZ, RZ, -R31 ;  /* 0x000000ffff1fd224 */ /* 0x000fe200078e0a1f */
[----:B------:R-:W-:Y:S01]  /*2250*/  IABS R37, R38 ;  /* 0x0000002600257213 */ /* 0x000fe20000000000 */
[----:B------:R-:W-:Y:S01]  /*2260*/  @!P2 IMAD.IADD R30, R30, 0x1, -R3 ;  /* 0x000000011e1ea824 */ /* 0x000fe200078e0a03 */
[----:B------:R-:W-:-:S02]  /*2270*/  ISETP.GT.U32.AND P5, PT, R3, R34, PT ;  /* 0x000000220300720c */ /* 0x000fc40003fa4070 */
[----:B------:R-:W-:Y:S01]  /*2280*/  ISETP.GE.AND P2, PT, R35, RZ, PT ;  /* 0x000000ff2300720c */ /* 0x000fe20003f46270 */
[----:B------:R-:W-:Y:S01]  /*2290*/  IMAD.HI.U32 R35, R4, R37, RZ ;  /* 0x0000002504237227 */ /* 0x000fe200078e00ff */
[----:B------:R-:W-:-:S03]  /*22a0*/  IABS R38, R39 ;  /* 0x0000002700267213 */ /* 0x000fc60000000000 */
[----:B------:R-:W-:Y:S02]  /*22b0*/  IMAD.MOV R36, RZ, RZ, -R35 ;  /* 0x000000ffff247224 */ /* 0x000fe400078e0a23 */
[----:B------:R-:W-:Y:S01]  /*22c0*/  @!P0 IMAD.IADD R32, R32, 0x1, -R3 ;  /* 0x0000000120208824 */ /* 0x000fe200078e0a03 */
[----:B------:R-:W-:Y:S01]  /*22d0*/  ISETP.GE.AND P0, PT, R39, RZ, PT ;  /* 0x000000ff2700720c */ /* 0x000fe20003f06270 */
[----:B------:R-:W-:Y:S01]  /*22e0*/  IMAD R35, R3, R36, R37 ;  /* 0x0000002403237224 */ /* 0x000fe200078e0225 */
[----:B------:R-:W-:Y:S01]  /*22f0*/  IABS R39, R42 ;  /* 0x0000002a00277213 */ /* 0x000fe20000000000 */
[----:B------:R-:W-:Y:S02]  /*2300*/  @!P5 IMAD.IADD R34, R34, 0x1, -R3 ;  /* 0x000000012222d824 */ /* 0x000fe400078e0a03 */
[----:B------:R-:W-:-:S03]  /*2310*/  IMAD.HI.U32 R36, R4, R38, RZ ;  /* 0x0000002604247227 */ /* 0x000fc600078e00ff */
[C---:B------:R-:W-:Y:S01]  /*2320*/  ISETP.GT.U32.AND P5, PT, R3.reuse, R34, PT ;  /* 0x000000220300720c */ /* 0x040fe20003fa4070 */
[----:B------:R-:W-:Y:S01]  /*2330*/  @!P3 IMAD.MOV R30, RZ, RZ, -R30 ;  /* 0x000000ffff1eb224 */ /* 0x000fe200078e0a1e */
[----:B------:R-:W-:Y:S01]  /*2340*/  ISETP.GT.U32.AND P3, PT, R3, R33, PT ;  /* 0x000000210300720c */ /* 0x000fe20003f64070 */
[----:B------:R-:W-:Y:S02]  /*2350*/  IMAD.MOV R37, RZ, RZ, -R36 ;  /* 0x000000ffff257224 */ /* 0x000fe400078e0a24 */
[----:B------:R-:W-:-:S04]  /*2360*/  IMAD.HI.U32 R36, R4, R39, RZ ;  /* 0x0000002704247227 */ /* 0x000fc800078e00ff */
[----:B------:R-:W-:Y:S02]  /*2370*/  IMAD.MOV R36, RZ, RZ, -R36 ;  /* 0x000000ffff247224 */ /* 0x000fe400078e0a24 */
[----:B------:R-:W-:Y:S01]  /*2380*/  @!P4 IMAD.MOV R32, RZ, RZ, -R32 ;  /* 0x000000ffff20c224 */ /* 0x000fe200078e0a20 */
[C---:B------:R-:W-:Y:S01]  /*2390*/  ISETP.GT.U32.AND P4, PT, R3.reuse, R35, PT ;  /* 0x000000230300720c */ /* 0x040fe20003f84070 */
[----:B------:R-:W-:Y:S02]  /*23a0*/  IMAD R36, R3, R36, R39 ;  /* 0x0000002403247224 */ /* 0x000fe400078e0227 */
[--C-:B------:R-:W-:Y:S02]  /*23b0*/  @!P3 IMAD.IADD R33, R33, 0x1, -R3.reuse ;  /* 0x000000012121b824 */ /* 0x100fe400078e0a03 */
[----:B------:R-:W-:Y:S01]  /*23c0*/  @!P5 IMAD.IADD R34, R34, 0x1, -R3 ;  /* 0x000000012222d824 */ /* 0x000fe200078e0a03 */
[C---:B------:R-:W-:Y:S01]  /*23d0*/  ISETP.GT.U32.AND P5, PT, R3.reuse, R36, PT ;  /* 0x000000240300720c */ /* 0x040fe20003fa4070 */
[C---:B------:R-:W-:Y:S01]  /*23e0*/  IMAD R37, R3.reuse, R37, R38 ;  /* 0x0000002503257224 */ /* 0x040fe200078e0226 */
[----:B------:R-:W-:Y:S01]  /*23f0*/  ISETP.GT.U32.AND P3, PT, R3, R33, PT ;  /* 0x000000210300720c */ /* 0x000fe20003f64070 */
[----:B------:R-:W-:-:S04]  /*2400*/  IMAD.HI.U32 R38, R4, R40, RZ ;  /* 0x0000002804267227 */ /* 0x000fc800078e00ff */
[----:B------:R-:W-:Y:S02]  /*2410*/  @!P4 IMAD.IADD R35, R35, 0x1, -R3 ;  /* 0x000000012323c824 */ /* 0x000fe400078e0a03 */
[----:B------:R-:W-:Y:S02]  /*2420*/  IMAD.MOV R38, RZ, RZ, -R38 ;  /* 0x000000ffff267224 */ /* 0x000fe400078e0a26 */
[----:B------:R-:W-:Y:S01]  /*2430*/  IMAD.HI.U32 R39, R4, R41, RZ ;  /* 0x0000002904277227 */ /* 0x000fe200078e00ff */
[----:B------:R-:W-:-:S03]  /*2440*/  ISETP.GT.U32.AND P4, PT, R3, R35, PT ;  /* 0x000000230300720c */ /* 0x000fc60003f84070 */
[--C-:B------:R-:W-:Y:S02]  /*2450*/  @!P5 IMAD.IADD R36, R36, 0x1, -R3.reuse ;  /* 0x000000012424d824 */ /* 0x100fe400078e0a03 */
[----:B------:R-:W-:Y:S01]  /*2460*/  @!P3 IMAD.IADD R33, R33, 0x1, -R3 ;  /* 0x000000012121b824 */ /* 0x000fe200078e0a03 */
[C---:B------:R-:W-:Y:S01]  /*2470*/  ISETP.GT.U32.AND P3, PT, R3.reuse, R37, PT ;  /* 0x000000250300720c */ /* 0x040fe20003f64070 */
[C---:B------:R-:W-:Y:S01]  /*2480*/  IMAD R38, R3.reuse, R38, R40 ;  /* 0x0000002603267224 */ /* 0x040fe200078e0228 */
[----:B------:R-:W-:Y:S01]  /*2490*/  ISETP.GT.U32.AND P5, PT, R3, R36, PT ;  /* 0x000000240300720c */ /* 0x000fe20003fa4070 */
[----:B------:R-:W-:Y:S01]  /*24a0*/  @!P1 IMAD.MOV R33, RZ, RZ, -R33 ;  /* 0x000000ffff219224 */ /* 0x000fe200078e0a21 */
[----:B------:R-:W-:Y:S01]  /*24b0*/  ISETP.GE.AND P1, PT, R42, RZ, PT ;  /* 0x000000ff2a00720c */ /* 0x000fe20003f26270 */
[----:B------:R-:W-:Y:S02]  /*24c0*/  IMAD.MOV R42, RZ, RZ, -R39 ;  /* 0x000000ffff2a7224 */ /* 0x000fe400078e0a27 */
[----:B------:R-:W-:Y:S01]  /*24d0*/  @!P4 IMAD.IADD R35, R35, 0x1, -R3 ;  /* 0x000000012323c824 */ /* 0x000fe200078e0a03 */
[C---:B------:R-:W-:Y:S01]  /*24e0*/  ISETP.GT.U32.AND P4, PT, R3.reuse, R38, PT ;  /* 0x000000260300720c */ /* 0x040fe20003f84070 */
[----:B------:R-:W-:Y:S01]  /*24f0*/  IMAD R39, R3, R42, R41 ;  /* 0x0000002a03277224 */ /* 0x000fe200078e0229 */
[----:B------:R-:W-:Y:S01]  /*2500*/  IADD3 R42, R5, 0x6c, RZ ;  /* 0x0000006c052a7810 */ /* 0x000fe20007ffe0ff */
[----:B------:R-:W-:-:S04]  /*2510*/  IMAD.HI.U32 R40, R4, R43, RZ ;  /* 0x0000002b04287227 */ /* 0x000fc800078e00ff */
[--C-:B------:R-:W-:Y:S01]  /*2520*/  @!P5 IMAD.IADD R36, R36, 0x1, -R3.reuse ;  /* 0x000000012424d824 */ /* 0x100fe200078e0a03 */
[----:B------:R-:W-:Y:S01]  /*2530*/  ISETP.GT.U32.AND P5, PT, R3, R39, PT ;  /* 0x000000270300720c */ /* 0x000fe20003fa4070 */
[----:B------:R-:W-:Y:S02]  /*2540*/  @!P3 IMAD.IADD R37, R37, 0x1, -R3 ;  /* 0x000000012525b824 */ /* 0x000fe400078e0a03 */
[----:B------:R-:W-:Y:S02]  /*2550*/  IMAD.MOV R40, RZ, RZ, -R40 ;  /* 0x000000ffff287224 */ /* 0x000fe400078e0a28 */
[----:B------:R-:W-:Y:S01]  /*2560*/  @!P2 IMAD.MOV R34, RZ, RZ, -R34 ;  /* 0x000000ffff22a224 */ /* 0x000fe200078e0a22 */
[C---:B------:R-:W-:Y:S01]  /*2570*/  ISETP.GT.U32.AND P3, PT, R3.reuse, R37, PT ;  /* 0x000000250300720c */ /* 0x040fe20003f64070 */
[----:B------:R-:W-:Y:S01]  /*2580*/  IMAD R40, R3, R40, R43 ;  /* 0x0000002803287224 */ /* 0x000fe200078e022b */
[----:B------:R-:W-:Y:S01]  /*2590*/  ISETP.GE.AND P2, PT, R44, RZ, PT ;  /* 0x000000ff2c00720c */ /* 0x000fe20003f46270 */
[----:B------:R-:W-:Y:S01]  /*25a0*/  @!P4 IMAD.IADD R38, R38, 0x1, -R3 ;  /* 0x000000012626c824 */ /* 0x000fe200078e0a03 */
[----:B------:R-:W-:Y:S01]  /*25b0*/  IADD3 R44, R5, 0x70, RZ ;  /* 0x00000070052c7810 */ /* 0x000fe20007ffe0ff */
[----:B------:R-:W-:Y:S01]  /*25c0*/  @!P6 IMAD.MOV R35, RZ, RZ, -R35 ;  /* 0x000000ffff23e224 */ /* 0x000fe200078e0a23 */
[----:B------:R-:W-:Y:S01]  /*25d0*/  ISETP.GT.U32.AND P6, PT, R3, R40, PT ;  /* 0x000000280300720c */ /* 0x000fe20003fc4070 */
[----:B------:R-:W-:Y:S01]  /*25e0*/  @!P5 IMAD.IADD R39, R39, 0x1, -R3 ;  /* 0x000000012727d824 */ /* 0x000fe200078e0a03 */
[----:B------:R-:W-:Y:S01]  /*25f0*/  IABS R41, R44 ;  /* 0x0000002c00297213 */ /* 0x000fe20000000000 */
[----:B------:R-:W-:Y:S01]  /*2600*/  @!P1 IMAD.MOV R36, RZ, RZ, -R36 ;  /* 0x000000ffff249224 */ /* 0x000fe200078e0a24 */
[----:B------:R-:W-:-:S02]  /*2610*/  ISETP.GT.U32.AND P4, PT, R3, R38, PT ;  /* 0x000000260300720c */ /* 0x000fc40003f84070 */
[----:B------:R-:W-:Y:S01]  /*2620*/  ISETP.GT.U32.AND P5, PT, R3, R39, PT ;  /* 0x000000270300720c */ /* 0x000fe20003fa4070 */
[----:B------:R-:W-:Y:S01]  /*2630*/  IMAD.MOV.U32 R43, RZ, RZ, R41 ;  /* 0x000000ffff2b7224 */ /* 0x000fe200078e0029 */
[----:B------:R-:W-:Y:S01]  /*2640*/  ISETP.GE.AND P1, PT, R44, RZ, PT ;  /* 0x000000ff2c00720c */ /* 0x000fe20003f26270 */
[----:B------:R-:W-:Y:S01]  /*2650*/  @!P3 IMAD.IADD R37, R37, 0x1, -R3 ;  /* 0x000000012525b824 */ /* 0x000fe200078e0a03 */
[----:B------:R-:W-:Y:S01]  /*2660*/  ISETP.GE.AND P3, PT, R45, RZ, PT ;  /* 0x000000ff2d00720c */ /* 0x000fe20003f66270 */
[----:B------:R-:W-:Y:S01]  /*2670*/  IMAD.HI.U32 R41, R4, R43, RZ ;  /* 0x0000002b04297227 */ /* 0x000fe200078e00ff */
[----:B------:R-:W-:-:S03]  /*2680*/  IABS R45, R42 ;  /* 0x0000002a002d7213 */ /* 0x000fc60000000000 */
[----:B------:R-:W-:Y:S01]  /*2690*/  @!P0 IMAD.MOV R37, RZ, RZ, -R37 ;  /* 0x000000ffff258224 */ /* 0x000fe200078e0a25 */
[----:B------:R-:W-:Y:S01]  /*26a0*/  ISETP.GE.AND P0, PT, R46, RZ, PT ;  /* 0x000000ff2e00720c */ /* 0x000fe20003f06270 */
[----:B------:R-:W-:Y:S01]  /*26b0*/  IMAD.MOV R44, RZ, RZ, -R41 ;  /* 0x000000ffff2c7224 */ /* 0x000fe200078e0a29 */
[----:B------:R-:W-:Y:S01]  /*26c0*/  IABS R46, R50 ;  /* 0x00000032002e7213 */ /* 0x000fe20000000000 */
[--C-:B------:R-:W-:Y:S02]  /*26d0*/  @!P6 IMAD.IADD R40, R40, 0x1, -R3.reuse ;  /* 0x000000012828e824 */ /* 0x100fe400078e0a03 */
[----:B------:R-:W-:Y:S01]  /*26e0*/  @!P4 IMAD.IADD R38, R38, 0x1, -R3 ;  /* 0x000000012626c824 */ /* 0x000fe200078e0a03 */
[----:B------:R-:W-:Y:S01]  /*26f0*/  ISETP.GE.AND P4, PT, R42, RZ, PT ;  /* 0x000000ff2a00720c */ /* 0x000fe20003f86270 */
[C---:B------:R-:W-:Y:S01]  /*2700*/  IMAD R41, R3.reuse, R44, R43 ;  /* 0x0000002c03297224 */ /* 0x040fe200078e022b */
[----:B------:R-:W-:Y:S01]  /*2710*/  ISETP.GT.U32.AND P6, PT, R3, R40, PT ;  /* 0x000000280300720c */ /* 0x000fe20003fc4070 */
[----:B------:R-:W-:-:S04]  /*2720*/  IMAD.HI.U32 R42, R4, R45, RZ ;  /* 0x0000002d042a7227 */ /* 0x000fc800078e00ff */
[----:B------:R-:W-:Y:S01]  /*2730*/  IMAD.MOV.U32 R44, RZ, RZ, R46 ;  /* 0x000000ffff2c7224 */ /* 0x000fe200078e002e */
[----:B------:R-:W-:Y:S01]  /*2740*/  IABS R46, R51 ;  /* 0x00000033002e7213 */ /* 0x000fe20000000000 */
[----:B------:R-:W-:Y:S01]  /*2750*/  @!P5 IMAD.IADD R39, R39, 0x1, -R3 ;  /* 0x000000012727d824 */ /* 0x000fe200078e0a03 */
[----:B------:R-:W-:Y:S01]  /*2760*/  ISETP.GT.U32.AND P5, PT, R3, R41, PT ;  /* 0x000000290300720c */ /* 0x000fe20003fa4070 */
[----:B------:R-:W-:Y:S02]  /*2770*/  IMAD.MOV R42, RZ, RZ, -R42 ;  /* 0x000000ffff2a7224 */ /* 0x000fe400078e0a2a */
[----:B------:R-:W-:-:S04]  /*2780*/  IMAD.HI.U32 R43, R4, R44, RZ ;  /* 0x0000002c042b7227 */ /* 0x000fc800078e00ff */
[C---:B------:R-:W-:Y:S02]  /*2790*/  IMAD R42, R3.reuse, R42, R45 ;  /* 0x0000002a032a7224 */ /* 0x040fe400078e022d */
[----:B------:R-:W-:Y:S02]  /*27a0*/  IMAD.MOV R43, RZ, RZ, -R43 ;  /* 0x000000ffff2b7224 */ /* 0x000fe400078e0a2b */
[--C-:B------:R-:W-:Y:S01]  /*27b0*/  @!P6 IMAD.IADD R40, R40, 0x1, -R3.reuse ;  /* 0x000000012828e824 */ /* 0x100fe200078e0a03 */
[C---:B------:R-:W-:Y:S01]  /*27c0*/  ISETP.GT.U32.AND P6, PT, R3.reuse, R42, PT ;  /* 0x0000002a0300720c */ /* 0x040fe20003fc4070 */
[----:B------:R-:W-:Y:S02]  /*27d0*/  IMAD R43, R3, R43, R44 ;  /* 0x0000002b032b7224 */ /* 0x000fe400078e022c */
[----:B------:R-:W-:Y:S02]  /*27e0*/  @!P5 IMAD.IADD R41, R41, 0x1, -R3 ;  /* 0x000000012929d824 */ /* 0x000fe400078e0a03 */
[----:B------:R-:W-:Y:S01]  /*27f0*/  IMAD.HI.U32 R44, R4, R46, RZ ;  /* 0x0000002e042c7227 */ /* 0x000fe200078e00ff */
[----:B------:R-:W-:-:S03]  /*2800*/  ISETP.GT.U32.AND P5, PT, R3, R43, PT ;  /* 0x0000002b0300720c */ /* 0x000fc60003fa4070 */
[----:B------:R-:W-:Y:S02]  /*2810*/  IMAD.MOV R44, RZ, RZ, -R44 ;  /* 0x000000ffff2c7224 */ /* 0x000fe400078e0a2c */
[----:B------:R-:W-:Y:S02]  /*2820*/  @!P3 IMAD.MOV R39, RZ, RZ, -R39 ;  /* 0x000000ffff27b224 */ /* 0x000fe400078e0a27 */
[----:B------:R-:W-:Y:S01]  /*2830*/  @!P6 IMAD.IADD R42, R42, 0x1, -R3 ;  /* 0x000000012a2ae824 */ /* 0x000fe200078e0a03 */
[C---:B------:R-:W-:Y:S01]  /*2840*/  ISETP.GT.U32.AND P6, PT, R3.reuse, R41, PT ;  /* 0x000000290300720c */ /* 0x040fe20003fc4070 */
[----:B------:R-:W-:Y:S02]  /*2850*/  IMAD R44, R3, R44, R46 ;  /* 0x0000002c032c7224 */ /* 0x000fe400078e022e */
[----:B------:R-:W-:-:S04]  /*2860*/  IMAD.HI.U32 R46, R4, R49, RZ ;  /* 0x00000031042e7227 */ /* 0x000fc800078e00ff */
[----:B------:R-:W-:Y:S01]  /*2870*/  @!P5 IMAD.IADD R43, R43, 0x1, -R3 ;  /* 0x000000012b2bd824 */ /* 0x000fe200078e0a03 */
[C---:B------:R-:W-:Y:S01]  /*2880*/  ISETP.GT.U32.AND P5, PT, R3.reuse, R42, PT ;  /* 0x0000002a0300720c */ /* 0x040fe20003fa4070 */
[----:B------:R-:W-:Y:S02]  /*2890*/  IMAD.MOV R46, RZ, RZ, -R46 ;  /* 0x000000ffff2e7224 */ /* 0x000fe400078e0a2e */
[----:B------:R-:W-:Y:S01]  /*28a0*/  IMAD.HI.U32 R45, R4, R47, RZ ;  /* 0x0000002f042d7227 */ /* 0x000fe200078e00ff */
[----:B------:R-:W-:-:S03]  /*28b0*/  ISETP.GT.U32.AND P3, PT, R3, R43, PT ;  /* 0x0000002b0300720c */ /* 0x000fc60003f64070 */
[C---:B------:R-:W-:Y:S02]  /*28c0*/  IMAD R46, R3.reuse, R46, R49 ;  /* 0x0000002e032e7224 */ /* 0x040fe400078e0231 */
[----:B------:R-:W-:Y:S01]  /*28d0*/  @!P2 IMAD.MOV R38, RZ, RZ, -R38 ;  /* 0x000000ffff26a224 */ /* 0x000fe200078e0a26 */
[----:B------:R-:W-:Y:S01]  /*28e0*/  ISETP.GE.AND P2, PT, R50, RZ, PT ;  /* 0x000000ff3200720c */ /* 0x000fe20003f46270 */
[----:B------:R-:W-:Y:S01]  /*28f0*/  IMAD.MOV R48, RZ, RZ, -R45 ;  /* 0x000000ffff307224 */ /* 0x000fe200078e0a2d */
[----:B------:R-:W-:Y:S01]  /*2900*/  IABS R50, R54 ;  /* 0x0000003600327213 */ /* 0x000fe20000000000 */
[----:B------:R-:W-:Y:S01]  /*2910*/  @!P5 IMAD.IADD R42, R42, 0x1, -R3 ;  /* 0x000000012a2ad824 */ /* 0x000fe200078e0a03 */
[C---:B------:R-:W-:Y:S01]  /*2920*/  ISETP.GT.U32.AND P5, PT, R3.reuse, R46, PT ;  /* 0x0000002e0300720c */ /* 0x040fe20003fa4070 */
[----:B------:R-:W-:Y:S02]  /*2930*/  IMAD R45, R3, R48, R47 ;  /* 0x00000030032d7224 */ /* 0x000fe400078e022f */
[----:B------:R-:W-:-:S02]  /*2940*/  IMAD.MOV.U32 R48, RZ, RZ, R50 ;  /* 0x000000ffff307224 */ /* 0x000fc400078e0032 */
[--C-:B------:R-:W-:Y:S01]  /*2950*/  @!P6 IMAD.IADD R41, R41, 0x1, -R3.reuse ;  /* 0x000000012929e824 */ /* 0x100fe200078e0a03 */
[C---:B------:R-:W-:Y:S01]  /*2960*/  ISETP.GT.U32.AND P6, PT, R3.reuse, R44, PT ;  /* 0x0000002c0300720c */ /* 0x040fe20003fc4070 */
[----:B------:R-:W-:Y:S01]  /*2970*/  @!P0 IMAD.MOV R40, RZ, RZ, -R40 ;  /* 0x000000ffff288224 */ /* 0x000fe200078e0a28 */
[----:B------:R-:W-:Y:S01]  /*2980*/  ISETP.GT.U32.AND P0, PT, R3, R45, PT ;  /* 0x0000002d0300720c */ /* 0x000fe20003f04070 */
[----:B------:R-:W-:Y:S01]  /*2990*/  @!P3 IMAD.IADD R43, R43, 0x1, -R3 ;  /* 0x000000012b2bb824 */ /* 0x000fe200078e0a03 */
[----:B------:R-:W-:Y:S01]  /*29a0*/  ISETP.GE.AND P3, PT, R52, RZ, PT ;  /* 0x000000ff3400720c */ /* 0x000fe20003f66270 */
[----:B------:R-:W-:Y:S01]  /*29b0*/  IMAD.HI.U32 R47, R4, R48, RZ ;  /* 0x00000030042f7227 */ /* 0x000fe200078e00ff */
[----:B------:R-:W-:-:S03]  /*29c0*/  IADD3 R52, R5, 0x54, RZ ;  /* 0x0000005405347810 */ /* 0x000fc60007ffe0ff */
[----:B------:R-:W-:Y:S01]  /*29d0*/  @!P5 IMAD.IADD R46, R46, 0x1, -R3 ;  /* 0x000000012e2ed824 */ /* 0x000fe200078e0a03 */
[----:B------:R-:W-:Y:S01]  /*29e0*/  IABS R50, R52 ;  /* 0x0000003400327213 */ /* 0x000fe20000000000 */
[----:B------:R-:W-:Y:S02]  /*29f0*/  IMAD.MOV R47, RZ, RZ, -R47 ;  /* 0x000000ffff2f7224 */ /* 0x000fe400078e0a2f */
[----:B------:R-:W-:Y:S01]  /*2a00*/  @!P4 IMAD.MOV R42, RZ, RZ, -R42 ;  /* 0x000000ffff2ac224 */ /* 0x000fe200078e0a2a */
[C---:B------:R-:W-:Y:S01]  /*2a10*/  ISETP.GT.U32.AND P4, PT, R3.reuse, R46, PT ;  /* 0x0000002e0300720c */ /* 0x040fe20003f84070 */
[----:B------:R-:W-:Y:S02]  /*2a20*/  IMAD R47, R3, R47, R48 ;  /* 0x0000002f032f7224 */ /* 0x000fe400078e0230 */
[----:B------:R-:W-:-:S04]  /*2a30*/  IMAD.HI.U32 R48, R4, R50, RZ ;  /* 0x0000003204307227 */ /* 0x000fc800078e00ff */
[--C-:B------:R-:W-:Y:S01]  /*2a40*/  @!P6 IMAD.IADD R44, R44, 0x1, -R3.reuse ;  /* 0x000000012c2ce824 */ /* 0x100fe200078e0a03 */
[----:B------:R-:W-:Y:S01]  /*2a50*/  ISETP.GE.AND P6, PT, R53, RZ, PT ;  /* 0x000000ff3500720c */ /* 0x000fe20003fc6270 */
[----:B------:R-:W-:Y:S01]  /*2a60*/  @!P0 IMAD.IADD R45, R45, 0x1, -R3 ;  /* 0x000000012d2d8824 */ /* 0x000fe200078e0a03 */
[----:B------:R-:W-:Y:S01]  /*2a70*/  IADD3 R53, R5, 0x50, RZ ;  /* 0x0000005005357810 */ /* 0x000fe20007ffe0ff */
[----:B------:R-:W-:Y:S01]  /*2a80*/  IMAD.MOV R48, RZ, RZ, -R48 ;  /* 0x000000ffff307224 */ /* 0x000fe200078e0a30 */
[----:B------:R-:W-:Y:S01]  /*2a90*/  ISETP.GT.U32.AND P0, PT, R3, R44, PT ;  /* 0x0000002c0300720c */ /* 0x000fe20003f04070 */
[----:B------:R-:W-:Y:S01]  /*2aa0*/  @!P1 IMAD.MOV R41, RZ, RZ, -R41 ;  /* 0x000000ffff299224 */ /* 0x000fe200078e0a29 */
[----:B------:R-:W-:Y:S01]  /*2ab0*/  ISETP.GE.AND P1, PT, R51, RZ, PT ;  /* 0x000000ff3300720c */ /* 0x000fe20003f26270 */
[----:B------:R-:W-:Y:S01]  /*2ac0*/  @!P2 IMAD.MOV R43, RZ, RZ, -R43 ;  /* 0x000000ffff2ba224 */ /* 0x000fe200078e0a2b */
[----:B------:R-:W-:Y:S01]  /*2ad0*/  IABS R51, R53 ;  /* 0x0000003500337213 */ /* 0x000fe20000000000 */
[C---:B------:R-:W-:Y:S01]  /*2ae0*/  IMAD R48, R3.reuse, R48, R50 ;  /* 0x0000003003307224 */ /* 0x040fe200078e0232 */
[C---:B------:R-:W-:Y:S01]  /*2af0*/  ISETP.GT.U32.AND P5, PT, R3.reuse, R45, PT ;  /* 0x0000002d0300720c */ /* 0x040fe20003fa4070 */
[----:B------:R-:W-:Y:S01]  /*2b00*/  @!P4 IMAD.IADD R46, R46, 0x1, -R3 ;  /* 0x000000012e2ec824 */ /* 0x000fe200078e0a03 */
[C---:B------:R-:W-:Y:S01]  /*2b10*/  ISETP.GT.U32.AND P2, PT, R3.reuse, R47, PT ;  /* 0x0000002f0300720c */ /* 0x040fe20003f44070 */
[----:B------:R-:W-:Y:S01]  /*2b20*/  IMAD.HI.U32 R49, R4, R51, RZ ;  /* 0x0000003304317227 */ /* 0x000fe200078e00ff */
[----:B------:R-:W-:-:S03]  /*2b30*/  ISETP.GT.U32.AND P4, PT, R3, R48, PT ;  /* 0x000000300300720c */ /* 0x000fc60003f84070 */
[----:B------:R-:W-:Y:S02]  /*2b40*/  IMAD.MOV R50, RZ, RZ, -R49 ;  /* 0x000000ffff327224 */ /* 0x000fe400078e0a31 */
[----:B------:R-:W-:Y:S01]  /*2b50*/  @!P0 IMAD.IADD R44, R44, 0x1, -R3 ;  /* 0x000000012c2c8824 */ /* 0x000fe200078e0a03 */
[----:B------:R-:W-:Y:S01]  /*2b60*/  ISETP.GE.AND P0, PT, R54, RZ, PT ;  /* 0x000000ff3600720c */ /* 0x000fe20003f06270 */
[----:B------:R-:W-:Y:S02]  /*2b70*/  IMAD R49, R3, R50, R51 ;  /* 0x0000003203317224 */ /* 0x000fe400078e0233 */
[--C-:B------:R-:W-:Y:S01]  /*2b80*/  @!P5 IMAD.IADD R45, R45, 0x1, -R3.reuse ;  /* 0x000000012d2dd824 */ /* 0x100fe200078e0a03 */
[----:B------:R-:W-:Y:S01]  /*2b90*/  ISETP.GE.AND P5, PT, R52, RZ, PT ;  /* 0x000000ff3400720c */ /* 0x000fe20003fa6270 */
[----:B------:R-:W-:Y:S01]  /*2ba0*/  @!P2 IMAD.IADD R47, R47, 0x1, -R3 ;  /* 0x000000012f2fa824 */ /* 0x000fe200078e0a03 */
[----:B------:R-:W-:Y:S01]  /*2bb0*/  IABS R52, R57 ;  /* 0x0000003900347213 */ /* 0x000fe20000000000 */
[----:B------:R-:W-:Y:S01]  /*2bc0*/  @!P3 IMAD.MOV R45, RZ, RZ, -R45 ;  /* 0x000000ffff2db224 */ /* 0x000fe200078e0a2d */
[C---:B------:R-:W-:Y:S01]  /*2bd0*/  ISETP.GT.U32.AND P3, PT, R3.reuse, R49, PT ;  /* 0x000000310300720c */ /* 0x040fe20003f64070 */
[----:B------:R-:W-:Y:S01]  /*2be0*/  @!P4 IMAD.IADD R48, R48, 0x1, -R3 ;  /* 0x000000013030c824 */ /* 0x000fe200078e0a03 */
[----:B------:R-:W-:Y:S01]  /*2bf0*/  ISETP.GT.U32.AND P4, PT, R3, R47, PT ;  /* 0x0000002f0300720c */ /* 0x000fe20003f84070 */
[----:B------:R-:W-:Y:S01]  /*2c00*/  IMAD.HI.U32 R50, R4, R52, RZ ;  /* 0x0000003404327227 */ /* 0x000fe200078e00ff */
[----:B------:R-:W-:-:S02]  /*2c10*/  ISETP.GE.AND P2, PT, R53, RZ, PT ;  /* 0x000000ff3500720c */ /* 0x000fc40003f46270 */
[----:B------:R-:W-:Y:S01]  /*2c20*/  IADD3 R53, R5, 0x48, RZ ;  /* 0x0000004805357810 */ /* 0x000fe20007ffe0ff */
[----:B------:R-:W-:Y:S02]  /*2c30*/  IMAD.MOV R50, RZ, RZ, -R50 ;  /* 0x000000ffff327224 */ /* 0x000fe400078e0a32 */
[----:B------:R-:W-:Y:S01]  /*2c40*/  @!P1 IMAD.MOV R44, RZ, RZ, -R44 ;  /* 0x000000ffff2c9224 */ /* 0x000fe200078e0a2c */
[----:B------:R-:W-:Y:S01]  /*2c50*/  IABS R54, R53 ;  /* 0x0000003500367213 */ /* 0x000fe20000000000 */
[C---:B------:R-:W-:Y:S01]  /*2c60*/  IMAD R50, R3.reuse, R50, R52 ;  /* 0x0000003203327224 */ /* 0x040fe200078e0234 */
[----:B------:R-:W-:Y:S01]  /*2c70*/  ISETP.GT.U32.AND P1, PT, R3, R48, PT ;  /* 0x000000300300720c */ /* 0x000fe20003f24070 */
[--C-:B------:R-:W-:Y:S02]  /*2c80*/  @!P3 IMAD.IADD R49, R49, 0x1, -R3.reuse ;  /* 0x000000013131b824 */ /* 0x100fe400078e0a03 */
[----:B------:R-:W-:Y:S01]  /*2c90*/  @!P4 IMAD.IADD R47, R47, 0x1, -R3 ;  /* 0x000000012f2fc824 */ /* 0x000fe200078e0a03 */
[C---:B------:R-:W-:Y:S01]  /*2ca0*/  ISETP.GT.U32.AND P4, PT, R3.reuse, R50, PT ;  /* 0x000000320300720c */ /* 0x040fe20003f84070 */
[----:B------:R-:W-:Y:S01]  /*2cb0*/  IMAD.HI.U32 R51, R4, R54, RZ ;  /* 0x0000003604337227 */ /* 0x000fe200078e00ff */
[----:B------:R-:W-:-:S03]  /*2cc0*/  ISETP.GT.U32.AND P3, PT, R3, R49, PT ;  /* 0x000000310300720c */ /* 0x000fc60003f64070 */
[----:B------:R-:W-:-:S04]  /*2cd0*/  IMAD.HI.U32 R52, R4, R55, RZ ;  /* 0x0000003704347227 */ /* 0x000fc800078e00ff */
[----:B------:R-:W-:Y:S02]  /*2ce0*/  IMAD.MOV R51, RZ, RZ, -R51 ;  /* 0x000000ffff337224 */ /* 0x000fe400078e0a33 */
[----:B------:R-:W-:Y:S02]  /*2cf0*/  IMAD.MOV R52, RZ, RZ, -R52 ;  /* 0x000000ffff347224 */ /* 0x000fe400078e0a34 */
[C---:B------:R-:W-:Y:S02]  /*2d00*/  IMAD R51, R3.reuse, R51, R54 ;  /* 0x0000003303337224 */ /* 0x040fe400078e0236 */
[C---:B------:R-:W-:Y:S02]  /*2d10*/  IMAD R52, R3.reuse, R52, R55 ;  /* 0x0000003403347224 */ /* 0x040fe400078e0237 */
[----:B------:R-:W-:Y:S01]  /*2d20*/  @!P0 IMAD.MOV R47, RZ, RZ, -R47 ;  /* 0x000000ffff2f8224 */ /* 0x000fe200078e0a2f */
[----:B------:R-:W-:Y:S01]  /*2d30*/  ISETP.GT.U32.AND P0, PT, R3, R51, PT ;  /* 0x000000330300720c */ /* 0x000fe20003f04070 */
[----:B------:R-:W-:-:S02]  /*2d40*/  @!P4 IMAD.IADD R50, R50, 0x1, -R3 ;  /* 0x000000013232c824 */ /* 0x000fc400078e0a03 */
[--C-:B------:R-:W-:Y:S01]  /*2d50*/  @!P3 IMAD.IADD R49, R49, 0x1, -R3.reuse ;  /* 0x000000013131b824 */ /* 0x100fe200078e0a03 */
[----:B------:R-:W-:Y:S01]  /*2d60*/  ISETP.GT.U32.AND P3, PT, R3, R52, PT ;  /* 0x000000340300720c */ /* 0x000fe20003f64070 */
[----:B------:R-:W-:Y:S01]  /*2d70*/  @!P6 IMAD.MOV R46, RZ, RZ, -R46 ;  /* 0x000000ffff2ee224 */ /* 0x000fe200078e0a2e */
[----:B------:R-:W-:Y:S01]  /*2d80*/  ISETP.GE.AND P6, PT, R57, RZ, PT ;  /* 0x000000ff3900720c */ /* 0x000fe20003fc6270 */
[----:B------:R-:W-:Y:S01]  /*2d90*/  @!P1 IMAD.IADD R48, R48, 0x1, -R3 ;  /* 0x0000000130309824 */ /* 0x000fe200078e0a03 */
[----:B------:R-:W-:Y:S01]  /*2da0*/  ISETP.GT.U32.AND P4, PT, R3, R50, PT ;  /* 0x000000320300720c */ /* 0x000fe20003f84070 */
[----:B------:R-:W-:Y:S01]  /*2db0*/  @!P2 IMAD.MOV R49, RZ, RZ, -R49 ;  /* 0x000000ffff31a224 */ /* 0x000fe200078e0a31 */
[----:B------:R-:W-:Y:S01]  /*2dc0*/  IADD3 R57, R5, 0x3c, RZ ;  /* 0x0000003c05397810 */ /* 0x000fe20007ffe0ff */
[----:B------:R-:W-:Y:S01]  /*2dd0*/  @!P5 IMAD.MOV R48, RZ, RZ, -R48 ;  /* 0x000000ffff30d224 */ /* 0x000fe200078e0a30 */
[----:B------:R-:W-:Y:S01]  /*2de0*/  ISETP.GE.AND P1, PT, R53, RZ, PT ;  /* 0x000000ff3500720c */ /* 0x000fe20003f26270 */
[----:B------:R-:W-:Y:S01]  /*2df0*/  IMAD.HI.U32 R53, R4, R56, RZ ;  /* 0x0000003804357227 */ /* 0x000fe200078e00ff */
[----:B------:R-:W-:-:S02]  /*2e00*/  IABS R55, R57 ;  /* 0x0000003900377213 */ /* 0x000fc40000000000 */
[----:B------:R-:W-:Y:S01]  /*2e10*/  ISETP.GE.AND P5, PT, R58, RZ, PT ;  /* 0x000000ff3a00720c */ /* 0x000fe20003fa6270 */
[----:B------:R-:W-:Y:S01]  /*2e20*/  @!P0 IMAD.IADD R51, R51, 0x1, -R3 ;  /* 0x0000000133338824 */ /* 0x000fe200078e0a03 */
[----:B------:R-:W-:Y:S01]  /*2e30*/  ISETP.GE.AND P0, PT, R57, RZ, PT ;  /* 0x000000ff3900720c */ /* 0x000fe20003f06270 */
[----:B------:R-:W-:Y:S01]  /*2e40*/  IMAD.MOV R53, RZ, RZ, -R53 ;  /* 0x000000ffff357224 */ /* 0x000fe200078e0a35 */
[----:B------:R-:W-:Y:S01]  /*2e50*/  IADD3 R57, R5, 0x34, RZ ;  /* 0x0000003405397810 */ /* 0x000fe20007ffe0ff */
[----:B------:R-:W-:-:S03]  /*2e60*/  IMAD.HI.U32 R54, R4, R55, RZ ;  /* 0x0000003704367227 */ /* 0x000fc600078e00ff */
[----:B------:R-:W-:Y:S01]  /*2e70*/  IABS R58, R57 ;  /* 0x00000039003a7213 */ /* 0x000fe20000000000 */
[--C-:B------:R-:W-:Y:S01]  /*2e80*/  @!P3 IMAD.IADD R52, R52, 0x1, -R3.reuse ;  /* 0x000000013434b824 */ /* 0x100fe200078e0a03 */
[C---:B------:R-:W-:Y:S01]  /*2e90*/  ISETP.GT.U32.AND P3, PT, R3.reuse, R51, PT ;  /* 0x000000330300720c */ /* 0x040fe20003f64070 */
[----:B------:R-:W-:Y:S01]  /*2ea0*/  IMAD R53, R3, R53, R56 ;  /* 0x0000003503357224 */ /* 0x000fe200078e0238 */
[----:B------:R-:W-:Y:S01]  /*2eb0*/  IABS R56, R60 ;  /* 0x0000003c00387213 */ /* 0x000fe20000000000 */
[----:B------:R-:W-:Y:S01]  /*2ec0*/  @!P4 IMAD.IADD R50, R50, 0x1, -R3 ;  /* 0x000000013232c824 */ /* 0x000fe200078e0a03 */
[----:B------:R-:W-:Y:S01]  /*2ed0*/  ISETP.GE.AND P4, PT, R59, RZ, PT ;  /* 0x000000ff3b00720c */ /* 0x000fe20003f86270 */
[----:B------:R-:W-:Y:S01]  /*2ee0*/  IMAD.MOV R54, RZ, RZ, -R54 ;  /* 0x000000ffff367224 */ /* 0x000fe200078e0a36 */
[C---:B------:R-:W-:Y:S01]  /*2ef0*/  ISETP.GT.U32.AND P2, PT, R3.reuse, R53, PT ;  /* 0x000000350300720c */ /* 0x040fe20003f44070 */
[----:B------:R-:W-:Y:S01]  /*2f00*/  @!P6 IMAD.MOV R50, RZ, RZ, -R50 ;  /* 0x000000ffff32e224 */ /* 0x000fe200078e0a32 */
[C---:B------:R-:W-:Y:S01]  /*2f10*/  ISETP.GT.U32.AND P6, PT, R3.reuse, R52, PT ;  /* 0x000000340300720c */ /* 0x040fe20003fc4070 */
[----:B------:R-:W-:Y:S01]  /*2f20*/  IMAD R54, R3, R54, R55 ;  /* 0x0000003603367224 */ /* 0x000fe200078e0237 */
[----:B------:R-:W-:Y:S01]  /*2f30*/  IABS R59, R62 ;  /* 0x0000003e003b7213 */ /* 0x000fe20000000000 */
[----:B------:R-:W-:-:S04]  /*2f40*/  IMAD.HI.U32 R55, R4, R56, RZ ;  /* 0x0000003804377227 */ /* 0x000fc800078e00ff */
[----:B------:R-:W-:Y:S02]  /*2f50*/  IMAD.MOV R55, RZ, RZ, -R55 ;  /* 0x000000ffff377224 */ /* 0x000fe400078e0a37 */
[--C-:B------:R-:W-:Y:S01]  /*2f60*/  @!P3 IMAD.IADD R51, R51, 0x1, -R3.reuse ;  /* 0x000000013333b824 */ /* 0x100fe200078e0a03 */
[C---:B------:R-:W-:Y:S01]  /*2f70*/  ISETP.GT.U32.AND P3, PT, R3.reuse, R54, PT ;  /* 0x000000360300720c */ /* 0x040fe20003f64070 */
[C---:B------:R-:W-:Y:S02]  /*2f80*/  IMAD R55, R3.reuse, R55, R56 ;  /* 0x0000003703377224 */ /* 0x040fe400078e0238 */
[----:B------:R-:W-:Y:S02]  /*2f90*/  @!P6 IMAD.IADD R52, R52, 0x1, -R3 ;  /* 0x000000013434e824 */ /* 0x000fe400078e0a03 */
[----:B------:R-:W-:Y:S01]  /*2fa0*/  IMAD.HI.U32 R56, R4, R58, RZ ;  /* 0x0000003a04387227 */ /* 0x000fe200078e00ff */
[----:B------:R-:W-:-:S03]  /*2fb0*/  ISETP.GT.U32.AND P6, PT, R3, R55, PT ;  /* 0x000000370300720c */ /* 0x000fc60003fc4070 */
[--C-:B------:R-:W-:Y:S02]  /*2fc0*/  @!P2 IMAD.IADD R53, R53, 0x1, -R3.reuse ;  /* 0x000000013535a824 */ /* 0x100fe400078e0a03 */
[----:B------:R-:W-:Y:S02]  /*2fd0*/  IMAD.MOV R56, RZ, RZ, -R56 ;  /* 0x000000ffff387224 */ /* 0x000fe400078e0a38 */
[--C-:B------:R-:W-:Y:S01]  /*2fe0*/  @!P3 IMAD.IADD R54, R54, 0x1, -R3.reuse ;  /* 0x000000013636b824 */ /* 0x100fe200078e0a03 */
[C---:B------:R-:W-:Y:S01]  /*2ff0*/  ISETP.GT.U32.AND P2, PT, R3.reuse, R53, PT ;  /* 0x000000350300720c */ /* 0x040fe20003f44070 */
[C---:B------:R-:W-:Y:S02]  /*3000*/  IMAD R56, R3.reuse, R56, R58 ;  /* 0x0000003803387224 */ /* 0x040fe400078e023a */
[----:B------:R-:W-:Y:S01]  /*3010*/  @!P5 IMAD.MOV R52, RZ, RZ, -R52 ;  /* 0x000000ffff34d224 */ /* 0x000fe200078e0a34 */
[----:B------:R-:W-:Y:S01]  /*3020*/  ISETP.GT.U32.AND P3, PT, R3, R54, PT ;  /* 0x000000360300720c */ /* 0x000fe20003f64070 */
[----:B------:R-:W-:Y:S01]  /*3030*/  @!P6 IMAD.IADD R55, R55, 0x1, -R3 ;  /* 0x000000013737e824 */ /* 0x000fe200078e0a03 */
[----:B------:R-:W-:Y:S01]  /*3040*/  ISETP.GT.U32.AND P5, PT, R3, R56, PT ;  /* 0x000000380300720c */ /* 0x000fe20003fa4070 */
[----:B------:R-:W-:Y:S01]  /*3050*/  @!P1 IMAD.MOV R51, RZ, RZ, -R51 ;  /* 0x000000ffff339224 */ /* 0x000fe200078e0a33 */
[----:B------:R-:W-:Y:S01]  /*3060*/  ISETP.GE.AND P1, PT, R57, RZ, PT ;  /* 0x000000ff3900720c */ /* 0x000fe20003f26270 */
[----:B------:R-:W-:Y:S01]  /*3070*/  IMAD.HI.U32 R57, R4, R59, RZ ;  /* 0x0000003b04397227 */ /* 0x000fe200078e00ff */
[----:B------:R-:W-:-:S03]  /*3080*/  ISETP.GT.U32.AND P6, PT, R3, R55, PT ;  /* 0x000000370300720c */ /* 0x000fc60003fc4070 */
[----:B------:R-:W-:-:S04]  /*3090*/  IMAD.HI.U32 R58, R4, R61, RZ ;  /* 0x0000003d043a7227 */ /* 0x000fc800078e00ff */
[----:B------:R-:W-:Y:S01]  /*30a0*/  @!P2 IMAD.IADD R53, R53, 0x1, -R3 ;  /* 0x000000013535a824 */ /* 0x000fe200078e0a03 */
[----:B------:R-:W-:Y:S01]  /*30b0*/  ISETP.GE.AND P2, PT, R60, RZ, PT ;  /* 0x000000ff3c00720c */ /* 0x000fe20003f46270 */
[----:B------:R-:W-:Y:S02]  /*30c0*/  IMAD.MOV R60, RZ, RZ, -R57 ;  /* 0x000000ffff3c7224 */ /* 0x000fe400078e0a39 */
[----:B------:R-:W-:Y:S02]  /*30d0*/  IMAD.MOV R58, RZ, RZ, -R58 ;  /* 0x000000ffff3a7224 */ /* 0x000fe400078e0a3a */
[----:B------:R-:W-:Y:S01]  /*30e0*/  @!P3 IMAD.IADD R54, R54, 0x1, -R3 ;  /* 0x000000013636b824 */ /* 0x000fe200078e0a03 */
[----:B------:R-:W-:Y:S01]  /*30f0*/  ISETP.GE.AND P3, PT, R63, RZ, PT ;  /* 0x000000ff3f00720c */ /* 0x000fe20003f66270 */
[----:B------:R-:W-:Y:S01]  /*3100*/  IMAD R57, R3, R60, R59 ;  /* 0x0000003c03397224 */ /* 0x000fe200078e023b */
[----:B------:R-:W-:Y:S01]  /*3110*/  IADD3 R63, R5, 0x28, RZ ;  /* 0x00000028053f7810 */ /* 0x000fe20007ffe0ff */
[----:B------:R-:W-:Y:S01]  /*3120*/  IMAD R58, R3, R58, R61 ;  /* 0x0000003a033a7224 */ /* 0x000fe200078e023d */
[----:B------:R-:W-:Y:S01]  /*3130*/  IADD3 R61, R5, 0x24, RZ ;  /* 0x00000024053d7810 */ /* 0x000fe20007ffe0ff */
[--C-:B------:R-:W-:Y:S01]  /*3140*/  @!P5 IMAD.IADD R56, R56, 0x1, -R3.reuse ;  /* 0x000000013838d824 */ /* 0x100fe200078e0a03 */
[----:B------:R-:W-:Y:S01]  /*3150*/  IABS R60, R63 ;  /* 0x0000003f003c7213 */ /* 0x000fe20000000000 */
[----:B------:R-:W-:Y:S01]  /*3160*/  @!P6 IMAD.IADD R55, R55, 0x1, -R3 ;  /* 0x000000013737e824 */ /* 0x000fe200078e0a03 */
[C---:B------:R-:W-:Y:S01]  /*3170*/  ISETP.GT.U32.AND P6, PT, R3.reuse, R57, PT ;  /* 0x000000390300720c */ /* 0x040fe20003fc4070 */
[----:B------:R-:W-:Y:S01]  /*3180*/  @!P0 IMAD.MOV R54, RZ, RZ, -R54 ;  /* 0x000000ffff368224 */ /* 0x000fe200078e0a36 */
[C---:B------:R-:W-:Y:S01]  /*3190*/  ISETP.GT.U32.AND P5, PT, R3.reuse, R56, PT ;  /* 0x000000380300720c */ /* 0x040fe20003fa4070 */
[----:B------:R-:W-:Y:S01]  /*31a0*/  IMAD.HI.U32 R59, R4, R60, RZ ;  /* 0x0000003c043b7227 */ /* 0x000fe200078e00ff */
[----:B------:R-:W-:-:S03]  /*31b0*/  ISETP.GT.U32.AND P0, PT, R3, R58, PT ;  /* 0x0000003a0300720c */ /* 0x000fc60003f04070 */
[----:B------:R-:W-:Y:S02]  /*31c0*/  IMAD.MOV R59, RZ, RZ, -R59 ;  /* 0x000000ffff3b7224 */ /* 0x000fe400078e0a3b */
[----:B------:R-:W-:Y:S01]  /*31d0*/  @!P4 IMAD.MOV R53, RZ, RZ, -R53 ;  /* 0x000000ffff35c224 */ /* 0x000fe200078e0a35 */
[----:B------:R-:W-:Y:S01]  /*31e0*/  ISETP.GE.AND P4, PT, R62, RZ, PT ;  /* 0x000000ff3e00720c */ /* 0x000fe20003f86270 */
[----:B------:R-:W-:Y:S01]  /*31f0*/  IMAD R60, R3, R59, R60 ;  /* 0x0000003b033c7224 */ /* 0x000fe200078e023c */
[----:B------:R-:W-:Y:S01]  /*3200*/  IABS R62, R61 ;  /* 0x0000003d003e7213 */ /* 0x000fe20000000000 */
[--C-:B------:R-:W-:Y:S02]  /*3210*/  @!P6 IMAD.IADD R57, R57, 0x1, -R3.reuse ;  /* 0x000000013939e824 */ /* 0x100fe400078e0a03 */
[--C-:B------:R-:W-:Y:S01]  /*3220*/  @!P5 IMAD.IADD R56, R56, 0x1, -R3.reuse ;  /* 0x000000013838d824 */ /* 0x100fe200078e0a03 */
[----:B------:R-:W-:Y:S01]  /*3230*/  ISETP.GE.AND P5, PT, R61, RZ, PT ;  /* 0x000000ff3d00720c */ /* 0x000fe20003fa6270 */
[----:B------:R-:W-:Y:S01]  /*3240*/  @!P0 IMAD.IADD R58, R58, 0x1, -R3 ;  /* 0x000000013a3a8824 */ /* 0x000fe200078e0a03 */
[C---:B------:R-:W-:Y:S01]  /*3250*/  ISETP.GT.U32.AND P6, PT, R3.reuse, R57, PT ;  /* 0x000000390300720c */ /* 0x040fe20003fc4070 */
[----:B------:R-:W-:Y:S01]  /*3260*/  @!P1 IMAD.MOV R56, RZ, RZ, -R56 ;  /* 0x000000ffff389224 */ /* 0x000fe200078e0a38 */
[C---:B------:R-:W-:Y:S01]  /*3270*/  ISETP.GT.U32.AND P1, PT, R3.reuse, R60, PT ;  /* 0x0000003c0300720c */ /* 0x040fe20003f24070 */
[----:B------:R-:W-:Y:S01]  /*3280*/  IMAD.HI.U32 R59, R4, R62, RZ ;  /* 0x0000003e043b7227 */ /* 0x000fe200078e00ff */
[----:B------:R-:W-:-:S03]  /*3290*/  ISETP.GT.U32.AND P0, PT, R3, R58, PT ;  /* 0x0000003a0300720c */ /* 0x000fc60003f04070 */
[----:B------:R-:W-:Y:S02]  /*32a0*/  IMAD.MOV R59, RZ, RZ, -R59 ;  /* 0x000000ffff3b7224 */ /* 0x000fe400078e0a3b */
[----:B------:R-:W-:-:S04]  /*32b0*/  IMAD.HI.U32 R61, R4, R64, RZ ;  /* 0x00000040043d7227 */ /* 0x000fc800078e00ff */
[----:B------:R-:W-:Y:S01]  /*32c0*/  IMAD R62, R3, R59, R62 ;  /* 0x0000003b033e7224 */ /* 0x000fe200078e023e */
[----:B------:R-:W-:Y:S01]  /*32d0*/  IADD3 R59, R5, 0x1c, RZ ;  /* 0x0000001c053b7810 */ /* 0x000fe20007ffe0ff */
[--C-:B------:R-:W-:Y:S01]  /*32e0*/  @!P6 IMAD.IADD R57, R57, 0x1, -R3.reuse ;  /* 0x000000013939e824 */ /* 0x100fe200078e0a03 */
[----:B------:R-:W-:Y:S01]  /*32f0*/  ISETP.GE.AND P6, PT, R65, RZ, PT ;  /* 0x000000ff4100720c */ /* 0x000fe20003fc6270 */
[--C-:B------:R-:W-:Y:S01]  /*3300*/  @!P0 IMAD.IADD R58, R58, 0x1, -R3.reuse ;  /* 0x000000013a3a8824 */ /* 0x100fe200078e0a03 */
[----:B------:R-:W-:Y:S01]  /*3310*/  ISETP.GE.AND P0, PT, R59, RZ, PT ;  /* 0x000000ff3b00720c */ /* 0x000fe20003f06270 */
[----:B------:R-:W-:Y:S01]  /*3320*/  @!P1 IMAD.IADD R60, R60, 0x1, -R3 ;  /* 0x000000013c3c9824 */ /* 0x000fe200078e0a03 */
[----:B------:R-:W-:Y:S01]  /*3330*/  IABS R66, R59 ;  /* 0x0000003b00427213 */ /* 0x000fe20000000000 */
[----:B------:R-:W-:Y:S01]  /*3340*/  @!P4 IMAD.MOV R57, RZ, RZ, -R57 ;  /* 0x000000ffff39c224 */ /* 0x000fe200078e0a39 */
[----:B------:R-:W1:Y:S01]  /*3350*/  I2F.RP R65, R82 ;  /* 0x0000005200417306 */ /* 0x000e620000209400 */
[----:B------:R-:W-:Y:S01]  /*3360*/  IMAD.MOV.U32 R59, RZ, RZ, R58 ;  /* 0x000000ffff3b7224 */ /* 0x000fe200078e003a */
[----:B------:R-:W-:Y:S01]  /*3370*/  ISETP.GT.U32.AND P4, PT, R3, R60, PT ;  /* 0x0000003c0300720c */ /* 0x000fe20003f84070 */
[----:B------:R-:W-:-:S02]  /*3380*/  IMAD.MOV R61, RZ, RZ, -R61 ;  /* 0x000000ffff3d7224 */ /* 0x000fc400078e0a3d */
[----:B------:R-:W-:Y:S01]  /*3390*/  @!P3 IMAD.MOV R59, RZ, RZ, -R59 ;  /* 0x000000ffff3bb224 */ /* 0x000fe200078e0a3b */
[C---:B------:R-:W-:Y:S01]  /*33a0*/  ISETP.GT.U32.AND P3, PT, R3.reuse, R62, PT ;  /* 0x0000003e0300720c */ /* 0x040fe20003f64070 */
[----:B------:R-:W-:Y:S01]  /*33b0*/  IMAD R64, R3, R61, R64 ;  /* 0x0000003d03407224 */ /* 0x000fe200078e0240 */
[----:B------:R-:W-:Y:S01]  /*33c0*/  IADD3 R61, R5, 0x18, RZ ;  /* 0x00000018053d7810 */ /* 0x000fe20007ffe0ff */
[----:B------:R-:W-:-:S03]  /*33d0*/  IMAD.HI.U32 R58, R4, R66, RZ ;  /* 0x00000042043a7227 */ /* 0x000fc600078e00ff */
[----:B------:R-:W-:Y:S01]  /*33e0*/  IABS R67, R61 ;  /* 0x0000003d00437213 */ /* 0x000fe20000000000 */
[----:B------:R-:W-:Y:S01]  /*33f0*/  IMAD.MOV R58, RZ, RZ, -R58 ;  /* 0x000000ffff3a7224 */ /* 0x000fe200078e0a3a */
[----:B------:R-:W-:Y:S01]  /*3400*/  ISETP.GE.AND P1, PT, R61, RZ, PT ;  /* 0x000000ff3d00720c */ /* 0x000fe20003f26270 */
[--C-:B------:R-:W-:Y:S01]  /*3410*/  @!P4 IMAD.IADD R60, R60, 0x1, -R3.reuse ;  /* 0x000000013c3cc824 */ /* 0x100fe200078e0a03 */
[C---:B------:R-:W-:Y:S01]  /*3420*/  ISETP.GT.U32.AND P4, PT, R3.reuse, R64, PT ;  /* 0x000000400300720c */ /* 0x040fe20003f84070 */
[----:B------:R-:W-:Y:S01]  /*3430*/  IMAD R66, R3, R58, R66 ;  /* 0x0000003a03427224 */ /* 0x000fe200078e0242 */
[----:B-1----:R-:W1:Y:S01]  /*3440*/  MUFU.RCP R65, R65 ;  /* 0x0000004100417308 */ /* 0x002e620000001000 */
[----:B------:R-:W-:Y:S01]  /*3450*/  @!P3 IMAD.IADD R62, R62, 0x1, -R3 ;  /* 0x000000013e3eb824 */ /* 0x000fe200078e0a03 */
[----:B------:R-:W-:Y:S01]  /*3460*/  LOP3.LUT R58, R2, 0xff, RZ, 0xc0, !PT ;  /* 0x000000ff023a7812 */ /* 0x000fe200078ec0ff */
[----:B------:R-:W-:-:S03]  /*3470*/  IMAD.HI.U32 R61, R4, R67, RZ ;  /* 0x00000043043d7227 */ /* 0x000fc600078e00ff */
[----:B------:R-:W-:Y:S01]  /*3480*/  ISETP.GT.U32.AND P3, PT, R3, R62, PT ;  /* 0x0000003e0300720c */ /* 0x000fe20003f64070 */
[----:B------:R-:W-:Y:S01]  /*3490*/  @!P2 IMAD.MOV R55, RZ, RZ, -R55 ;  /* 0x000000ffff37a224 */ /* 0x000fe200078e0a37 */
[----:B------:R-:W-:Y:S01]  /*34a0*/  ISETP.GE.AND P2, PT, R63, RZ, PT ;  /* 0x000000ff3f00720c */ /* 0x000fe20003f46270 */
[----:B------:R-:W-:Y:S01]  /*34b0*/  IMAD.HI.U32 R63, R4, R69, RZ ;  /* 0x00000045043f7227 */ /* 0x000fe200078e00ff */
[----:B------:R-:W-:-:S03]  /*34c0*/  IADD3 R73, R58, 0x4, RZ ;  /* 0x000000043a497810 */ /* 0x000fc60007ffe0ff */
[----:B------:R-:W-:Y:S02]  /*34d0*/  @!P4 IMAD.IADD R64, R64, 0x1, -R3 ;  /* 0x000000014040c824 */ /* 0x000fe400078e0a03 */
[----:B------:R-:W-:Y:S02]  /*34e0*/  IMAD.MOV R68, RZ, RZ, -R61 ;  /* 0x000000ffff447224 */ /* 0x000fe400078e0a3d */
[----:B------:R-:W-:Y:S01]  /*34f0*/  IMAD.MOV.U32 R61, RZ, RZ, R60 ;  /* 0x000000ffff3d7224 */ /* 0x000fe200078e003c */
[C---:B------:R-:W-:Y:S01]  /*3500*/  ISETP.GT.U32.AND P4, PT, R3.reuse, R64, PT ;  /* 0x000000400300720c */ /* 0x040fe20003f84070 */
[----:B------:R-:W-:Y:S01]  /*3510*/  @!P3 IMAD.IADD R62, R62, 0x1, -R3 ;  /* 0x000000013e3eb824 */ /* 0x000fe200078e0a03 */
[C---:B------:R-:W-:Y:S01]  /*3520*/  ISETP.GT.U32.AND P3, PT, R3.reuse, R66, PT ;  /* 0x000000420300720c */ /* 0x040fe20003f64070 */
[----:B------:R-:W-:Y:S02]  /*3530*/  IMAD.MOV R70, RZ, RZ, -R63 ;  /* 0x000000ffff467224 */ /* 0x000fe400078e0a3f */
[----:B------:R-:W-:-:S02]  /*3540*/  IMAD R60, R3, R68, R67 ;  /* 0x00000044033c7224 */ /* 0x000fc400078e0243 */
[----:B------:R-:W-:Y:S01]  /*3550*/  IMAD R68, R3, R70, R69 ;  /* 0x0000004603447224 */ /* 0x000fe200078e0245 */
[----:B------:R-:W-:Y:S01]  /*3560*/  IABS R70, R78 ;  /* 0x0000004e00467213 */ /* 0x000fe20000000000 */
[----:B------:R-:W-:Y:S02]  /*3570*/  IMAD.IADD R81, R76, 0x1, R73 ;  /* 0x000000014c517824 */ /* 0x000fe400078e0249 */
[----:B------:R-:W-:Y:S01]  /*3580*/  @!P2 IMAD.MOV R61, RZ, RZ, -R61 ;  /* 0x000000ffff3da224 */ /* 0x000fe200078e0a3d */
[----:B------:R-:W-:Y:S01]  /*3590*/  ISETP.GE.AND P2, PT, R5, RZ, PT ;  /* 0x000000ff0500720c */ /* 0x000fe20003f46270 */
[--C-:B------:R-:W-:Y:S01]  /*35a0*/  @!P4 IMAD.IADD R64, R64, 0x1, -R3.reuse ;  /* 0x000000014040c824 */ /* 0x100fe200078e0a03 */
[C---:B------:R-:W-:Y:S01]  /*35b0*/  ISETP.GT.U32.AND P4, PT, R3.reuse, R60, PT ;  /* 0x0000003c0300720c */ /* 0x040fe20003f84070 */
[----:B------:R-:W-:Y:S01]  /*35c0*/  @!P3 IMAD.IADD R66, R66, 0x1, -R3 ;  /* 0x000000014242b824 */ /* 0x000fe200078e0a03 */
[----:B------:R-:W-:Y:S01]  /*35d0*/  ISETP.GT.U32.AND P3, PT, R3, R68, PT ;  /* 0x000000440300720c */ /* 0x000fe20003f64070 */
[----:B------:R-:W-:Y:S01]  /*35e0*/  IMAD.HI.U32 R63, R4, R70, RZ ;  /* 0x00000046043f7227 */ /* 0x000fe200078e00ff */
[----:B0-----:R-:W-:-:S02]  /*35f0*/  IABS R76, R81 ;  /* 0x00000051004c7213 */ /* 0x001fc40000000000 */
[----:B-1----:R-:W-:Y:S01]  /*3600*/  IADD3 R5, R65, 0xffffffe, RZ ;  /* 0x0ffffffe41057810 */ /* 0x002fe20007ffe0ff */
[----:B------:R-:W-:Y:S02]  /*3610*/  IMAD.MOV R63, RZ, RZ, -R63 ;  /* 0x000000ffff3f7224 */ /* 0x000fe400078e0a3f */
[----:B------:R-:W-:-:S03]  /*3620*/  IMAD.HI.U32 R65, R4, R72, RZ ;  /* 0x0000004804417227 */ /* 0x000fc600078e00ff */
[----:B------:R-:W0:Y:S01]  /*3630*/  F2I.FTZ.U32.TRUNC.NTZ R5, R5 ;  /* 0x0000000500057305 */ /* 0x000e22000021f000 */
[--C-:B------:R-:W-:Y:S01]  /*3640*/  @!P4 IMAD.IADD R60, R60, 0x1, -R3.reuse ;  /* 0x000000013c3cc824 */ /* 0x100fe200078e0a03 */
[C---:B------:R-:W-:Y:S01]  /*3650*/  ISETP.GT.U32.AND P4, PT, R3.reuse, R66, PT ;  /* 0x000000420300720c */ /* 0x040fe20003f84070 */
[C---:B------:R-:W-:Y:S02]  /*3660*/  IMAD R70, R3.reuse, R63, R70 ;  /* 0x0000003f03467224 */ /* 0x040fe400078e0246 */
[----:B------:R-:W-:Y:S02]  /*3670*/  IMAD.MOV.U32 R63, RZ, RZ, R62 ;  /* 0x000000ffff3f7224 */ /* 0x000fe400078e003e */
[----:B------:R-:W-:Y:S02]  /*3680*/  @!P3 IMAD.IADD R68, R68, 0x1, -R3 ;  /* 0x000000014444b824 */ /* 0x000fe400078e0a03 */
[----:B------:R-:W-:Y:S01]  /*3690*/  @!P5 IMAD.MOV R63, RZ, RZ, -R63 ;  /* 0x000000ffff3fd224 */ /* 0x000fe200078e0a3f */
[C---:B------:R-:W-:Y:S01]  /*36a0*/  ISETP.GT.U32.AND P5, PT, R3.reuse, R60, PT ;  /* 0x0000003c0300720c */ /* 0x040fe20003fa4070 */
[----:B------:R-:W-:Y:S01]  /*36b0*/  IMAD.HI.U32 R67, R4, R74, RZ ;  /* 0x0000004a04437227 */ /* 0x000fe200078e00ff */
[----:B------:R-:W-:-:S03]  /*36c0*/  ISETP.GT.U32.AND P3, PT, R3, R68, PT ;  /* 0x000000440300720c */ /* 0x000fc60003f64070 */
[----:B------:R-:W-:-:S04]  /*36d0*/  IMAD.HI.U32 R69, R4, R76, RZ ;  /* 0x0000004c04457227 */ /* 0x000fc800078e00ff */
[----:B------:R-:W-:-:S04]  /*36e0*/  IMAD.HI.U32 R4, R4, R75, RZ ;  /* 0x0000004b04047227 */ /* 0x000fc800078e00ff */
[----:B------:R-:W-:Y:S02]  /*36f0*/  IMAD.MOV R65, RZ, RZ, -R65 ;  /* 0x000000ffff417224 */ /* 0x000fe400078e0a41 */
[----:B------:R-:W-:Y:S02]  /*3700*/  IMAD.MOV R67, RZ, RZ, -R67 ;  /* 0x000000ffff437224 */ /* 0x000fe400078e0a43 */
[----:B------:R-:W-:Y:S02]  /*3710*/  IMAD.MOV R69, RZ, RZ, -R69 ;  /* 0x000000ffff457224 */ /* 0x000fe400078e0a45 */
[----:B------:R-:W-:Y:S02]  /*3720*/  IMAD.MOV R4, RZ, RZ, -R4 ;  /* 0x000000ffff047224 */ /* 0x000fe400078e0a04 */
[----:B------:R-:W-:Y:S01]  /*3730*/  @!P4 IMAD.IADD R66, R66, 0x1, -R3 ;  /* 0x000000014242c824 */ /* 0x000fe200078e0a03 */
[C---:B------:R-:W-:Y:S01]  /*3740*/  ISETP.GT.U32.AND P4, PT, R3.reuse, R70, PT ;  /* 0x000000460300720c */ /* 0x040fe20003f84070 */
[----:B------:R-:W-:-:S02]  /*3750*/  IMAD R72, R3, R65, R72 ;  /* 0x0000004103487224 */ /* 0x000fc400078e0248 */
[C---:B------:R-:W-:Y:S02]  /*3760*/  IMAD R74, R3.reuse, R67, R74 ;  /* 0x00000043034a7224 */ /* 0x040fe400078e024a */
[C---:B------:R-:W-:Y:S02]  /*3770*/  IMAD R76, R3.reuse, R69, R76 ;  /* 0x00000045034c7224 */ /* 0x040fe400078e024c */
[----:B------:R-:W-:Y:S02]  /*3780*/  IMAD.MOV.U32 R65, RZ, RZ, R64 ;  /* 0x000000ffff417224 */ /* 0x000fe400078e0040 */
[----:B------:R-:W-:Y:S02]  /*3790*/  IMAD.MOV.U32 R67, RZ, RZ, R66 ;  /* 0x000000ffff437224 */ /* 0x000fe400078e0042 */
[C---:B------:R-:W-:Y:S01]  /*37a0*/  IMAD R62, R3.reuse, R4, R75 ;  /* 0x00000004033e7224 */ /* 0x040fe200078e024b */
[----:B------:R-:W-:Y:S01]  /*37b0*/  IABS R75, R165 ;  /* 0x000000a5004b7213 */ /* 0x000fe20000000000 */
[----:B------:R-:W-:Y:S01]  /*37c0*/  @!P6 IMAD.MOV R65, RZ, RZ, -R65 ;  /* 0x000000ffff41e224 */ /* 0x000fe200078e0a41 */
[C---:B------:R-:W-:Y:S01]  /*37d0*/  ISETP.GT.U32.AND P6, PT, R3.reuse, R72, PT ;  /* 0x000000480300720c */ /* 0x040fe20003fc4070 */
[----:B------:R-:W-:Y:S01]  /*37e0*/  @!P0 IMAD.MOV R67, RZ, RZ, -R67 ;  /* 0x000000ffff438224 */ /* 0x000fe200078e0a43 */
[C---:B------:R-:W-:Y:S01]  /*37f0*/  ISETP.GT.U32.AND P0, PT, R3.reuse, R74, PT ;  /* 0x0000004a0300720c */ /* 0x040fe20003f04070 */
[--C-:B------:R-:W-:Y:S01]  /*3800*/  @!P5 IMAD.IADD R60, R60, 0x1, -R3.reuse ;  /* 0x000000013c3cd824 */ /* 0x100fe200078e0a03 */
[C---:B------:R-:W-:Y:S01]  /*3810*/  ISETP.GT.U32.AND P5, PT, R3.reuse, R76, PT ;  /* 0x0000004c0300720c */ /* 0x040fe20003fa4070 */
[----:B------:R-:W-:Y:S01]  /*3820*/  @!P3 IMAD.IADD R68, R68, 0x1, -R3 ;  /* 0x000000014444b824 */ /* 0x000fe200078e0a03 */
[----:B------:R-:W-:Y:S01]  /*3830*/  ISETP.GT.U32.AND P3, PT, R3, R62, PT ;  /* 0x0000003e0300720c */ /* 0x000fe20003f64070 */
[----:B0-----:R-:W-:-:S02]  /*3840*/  IMAD.MOV R69, RZ, RZ, -R5 ;  /* 0x000000ffff457224 */ /* 0x001fc400078e0a05 */
[----:B------:R-:W-:Y:S02]  /*3850*/  IMAD.MOV.U32 R4, RZ, RZ, RZ ;  /* 0x000000ffff047224 */ /* 0x000fe400078e00ff */
[----:B------:R-:W-:Y:S02]  /*3860*/  IMAD R69, R69, R82, RZ ;  /* 0x0000005245457224 */ /* 0x000fe400078e02ff */
[----:B------:R-:W-:Y:S01]  /*3870*/  @!P4 IMAD.IADD R70, R70, 0x1, -R3 ;  /* 0x000000014646c824 */ /* 0x000fe200078e0a03 */
[----:B------:R-:W-:Y:S01]  /*3880*/  ISETP.GE.AND P4, PT, R77, RZ, PT ;  /* 0x000000ff4d00720c */ /* 0x000fe20003f86270 */
[----:B------:R-:W-:-:S04]  /*3890*/  IMAD.HI.U32 R4, R5, R69, R4 ;  /* 0x0000004505047227 */ /* 0x000fc800078e0004 */
[--C-:B------:R-:W-:Y:S01]  /*38a0*/  @!P6 IMAD.IADD R72, R72, 0x1, -R3.reuse ;  /* 0x000000014848e824 */ /* 0x100fe200078e0a03 */
[C---:B------:R-:W-:Y:S01]  /*38b0*/  ISETP.GT.U32.AND P6, PT, R3.reuse, R70, PT ;  /* 0x000000460300720c */ /* 0x040fe20003fc4070 */
[--C-:B------:R-:W-:Y:S02]  /*38c0*/  @!P0 IMAD.IADD R74, R74, 0x1, -R3.reuse ;  /* 0x000000014a4a8824 */ /* 0x100fe400078e0a03 */
[----:B------:R-:W-:Y:S01]  /*38d0*/  IMAD.MOV.U32 R69, RZ, RZ, R60 ;  /* 0x000000ffff457224 */ /* 0x000fe200078e003c */
[C---:B------:R-:W-:Y:S01]  /*38e0*/  ISETP.GT.U32.AND P0, PT, R3.reuse, R72, PT ;  /* 0x000000480300720c */ /* 0x040fe20003f04070 */
[--C-:B------:R-:W-:Y:S01]  /*38f0*/  @!P5 IMAD.IADD R76, R76, 0x1, -R3.reuse ;  /* 0x000000014c4cd824 */ /* 0x100fe200078e0a03 */
[C---:B------:R-:W-:Y:S01]  /*3900*/  ISETP.GT.U32.AND P5, PT, R3.reuse, R74, PT ;  /* 0x0000004a0300720c */ /* 0x040fe20003fa4070 */
[----:B------:R-:W-:Y:S01]  /*3910*/  @!P3 IMAD.IADD R62, R62, 0x1, -R3 ;  /* 0x000000013e3eb824 */ /* 0x000fe200078e0a03 */
[----:B------:R-:W-:Y:S01]  /*3920*/  SHF.R.U32.HI R60, RZ, 0x3, R166 ;  /* 0x00000003ff3c7819 */ /* 0x000fe200000116a6 */
[----:B------:R-:W-:Y:S01]  /*3930*/  @!P1 IMAD.MOV R69, RZ, RZ, -R69 ;  /* 0x000000ffff459224 */ /* 0x000fe200078e0a45 */
[C---:B------:R-:W-:Y:S01]  /*3940*/  ISETP.GT.U32.AND P3, PT, R3.reuse, R76, PT ;  /* 0x0000004c0300720c */ /* 0x040fe20003f64070 */
[----:B------:R-:W-:Y:S01]  /*3950*/  IMAD.HI.U32 R4, R4, R75, RZ ;  /* 0x0000004b04047227 */ /* 0x000fe200078e00ff */
[----:B------:R-:W-:-:S02]  /*3960*/  ISETP.GT.U32.AND P1, PT, R3, R62, PT ;  /* 0x0000003e0300720c */ /* 0x000fc40003f24070 */
[C---:B------:R-:W-:Y:S01]  /*3970*/  LOP3.LUT R5, R60.reuse, 0x3, R167, 0x78, !PT ;  /* 0x000000033c057812 */ /* 0x040fe200078e78a7 */
[----:B------:R-:W-:Y:S01]  /*3980*/  IMAD.MOV R4, RZ, RZ, -R4 ;  /* 0x000000ffff047224 */ /* 0x000fe200078e0a04 */
[----:B------:R-:W-:Y:S01]  /*3990*/  LOP3.LUT R66, R60, 0x2, RZ, 0xfc, !PT ;  /* 0x000000023c427812 */ /* 0x000fe200078efcff */
[----:B------:R-:W-:Y:S02]  /*39a0*/  IMAD.SHL.U32 R2, R2, 0x8, RZ ;  /* 0x0000000802027824 */ /* 0x000fe400078e00ff */
[----:B------:R-:W-:Y:S01]  /*39b0*/  IMAD R80, R58, 0x4, R5 ;  /* 0x000000043a507824 */ /* 0x000fe200078e0205 */
[--C-:B------:R-:W-:Y:S01]  /*39c0*/  SHF.R.U32.HI R58, RZ, 0x3, R166.reuse ;  /* 0x00000003ff3a7819 */ /* 0x100fe200000116a6 */
[--C-:B------:R-:W-:Y:S01]  /*39d0*/  @!P6 IMAD.IADD R70, R70, 0x1, -R3.reuse ;  /* 0x000000014646e824 */ /* 0x100fe200078e0a03 */
[----:B------:R-:W-:Y:S01]  /*39e0*/  ISETP.GE.AND P6, PT, R78, RZ, PT ;  /* 0x000000ff4e00720c */ /* 0x000fe20003fc6270 */
[--C-:B------:R-:W-:Y:S01]  /*39f0*/  @!P0 IMAD.IADD R72, R72, 0x1, -R3.reuse ;  /* 0x0000000148488824 */ /* 0x100fe200078e0a03 */
[----:B------:R-:W-:Y:S01]  /*3a00*/  SGXT.U32 R58, R58, 0x1 ;  /* 0x000000013a3a781a */ /* 0x000fe20000000000 */
[--C-:B------:R-:W-:Y:S01]  /*3a10*/  @!P5 IMAD.IADD R74, R74, 0x1, -R3.reuse ;  /* 0x000000014a4ad824 */ /* 0x100fe200078e0a03 */
[----:B------:R0:W-:Y:S01]  /*3a20*/  STL [R1+0xc8], R2 ;  /* 0x0000c80201007387 */ /* 0x0001e20000100800 */
[----:B------:R-:W-:Y:S01]  /*3a30*/  @!P3 IMAD.IADD R76, R76, 0x1, -R3 ;  /* 0x000000014c4cb824 */ /* 0x000fe200078e0a03 */
[----:B------:R-:W-:Y:S01]  /*3a40*/  ISETP.GE.AND P3, PT, R81, RZ, PT ;  /* 0x000000ff5100720c */ /* 0x000fe20003f66270 */
[----:B------:R-:W-:Y:S01]  /*3a50*/  IMAD R5, R82, R4, R75 ;  /* 0x0000000452057224 */ /* 0x000fe200078e024b */
[----:B------:R-:W-:Y:S01]  /*3a60*/  SHF.R.U32.HI R4, RZ, 0x4, R166 ;  /* 0x00000004ff047819 */ /* 0x000fe200000116a6 */
[----:B------:R-:W-:Y:S01]  /*3a70*/  @!P1 IMAD.IADD R62, R62, 0x1, -R3 ;  /* 0x000000013e3e9824 */ /* 0x000fe200078e0a03 */
[----:B------:R-:W-:-:S02]  /*3a80*/  LOP3.LUT R3, R2, 0x18, RZ, 0xc0, !PT ;  /* 0x0000001802037812 */ /* 0x000fc400078ec0ff */
[----:B------:R-:W-:Y:S01]  /*3a90*/  ISETP.GT.U32.AND P1, PT, R82, R5, PT ;  /* 0x000000055200720c */ /* 0x000fe20003f24070 */
[C---:B------:R-:W-:Y:S01]  /*3aa0*/  IMAD R195, R4.reuse, 0x8, R189 ;  /* 0x0000000804c37824 */ /* 0x040fe200078e02bd */
[----:B------:R-:W-:Y:S01]  /*3ab0*/  SHF.R.U32.HI R75, RZ, 0x1, R164 ;  /* 0x00000001ff4b7819 */ /* 0x000fe200000116a4 */
[----:B------:R-:W-:Y:S01]  /*3ac0*/  IMAD R78, R4, 0x20, R3 ;  /* 0x00000020044e7824 */ /* 0x000fe200078e0203 */
[----:B------:R-:W-:Y:S01]  /*3ad0*/  SHF.R.U32.HI R3, RZ, 0x1, R73 ;  /* 0x00000001ff037819 */ /* 0x000fe20000011649 */
[----:B------:R-:W-:Y:S01]  /*3ae0*/  IMAD.SHL.U32 R195, R195, 0x80, RZ ;  /* 0x00000080c3c37824 */ /* 0x000fe200078e00ff */
[----:B------:R-:W-:Y:S01]  /*3af0*/  SGXT.U32 R75, R75, 0x2 ;  /* 0x000000024b4b781a */ /* 0x000fe20000000000 */
[----:B------:R-:W-:Y:S01]  /*3b00*/  IMAD.IADD R78, R189, 0x1, R78 ;  /* 0x00000001bd4e7824 */ /* 0x000fe200078e024e */
[----:B------:R-:W-:Y:S02]  /*3b10*/  SGXT.U32 R3, R3, 0x2 ;  /* 0x000000020303781a */ /* 0x000fe40000000000 */
[----:B------:R-:W-:Y:S01]  /*3b20*/  LOP3.LUT R77, R75, 0x2, R60, 0x1e, !PT ;  /* 0x000000024b4d7812 */ /* 0x000fe200078e1e3c */
[----:B------:R-:W-:Y:S01]  /*3b30*/  IMAD.SHL.U32 R78, R78, 0x40, RZ ;  /* 0x000000404e4e7824 */ /* 0x000fe200078e00ff */
[----:B------:R-:W-:Y:S01]  /*3b40*/  LOP3.LUT R64, R3, R60, RZ, 0x3c, !PT ;  /* 0x0000003c03407212 */ /* 0x000fe200078e3cff */
[----:B------:R-:W-:Y:S01]  /*3b50*/  @!P1 IMAD.IADD R5, R5, 0x1, -R82 ;  /* 0x0000000105059824 */ /* 0x000fe200078e0a52 */
[----:B------:R-:W-:-:S02]  /*3b60*/  LOP3.LUT R75, R58, R75, RZ, 0x3c, !PT ;  /* 0x0000004b3a4b7212 */ /* 0x000fc400078e3cff */
[C---:B------:R-:W-:Y:S02]  /*3b70*/  LOP3.LUT R3, R58.reuse, 0x4, RZ, 0xfc, !PT ;  /* 0x000000043a037812 */ /* 0x040fe400078efcff */
[----:B------:R-:W-:Y:S01]  /*3b80*/  LOP3.LUT R58, R58, 0x7, R164, 0x78, !PT ;  /* 0x000000073a3a7812 */ /* 0x000fe200078e78a4 */
[----:B------:R-:W-:Y:S01]  /*3b90*/  IMAD.SHL.U32 R75, R75, 0x10, RZ ;  /* 0x000000104b4b7824 */ /* 0x000fe200078e00ff */
[----:B0-----:R-:W-:Y:S02]  /*3ba0*/  SHF.R.U32.HI R2, RZ, 0x3, R168 ;  /* 0x00000003ff027819 */ /* 0x001fe400000116a8 */
[----:B------:R-:W-:Y:S01]  /*3bb0*/  IADD3 R81, R193, 0x4, RZ ;  /* 0x00000004c1517810 */ /* 0x000fe20007ffe0ff */
[----:B------:R-:W-:Y:S01]  /*3bc0*/  IMAD.SHL.U32 R58, R58, 0x10, RZ ;  /* 0x000000103a3a7824 */ /* 0x000fe200078e00ff */
[----:B------:R-:W-:Y:S02]  /*3bd0*/  ISETP.GT.U32.AND P1, PT, R82, R5, PT ;  /* 0x000000055200720c */ /* 0x000fe40003f24070 */
[----:B------:R-:W-:-:S02]  /*3be0*/  ISETP.GE.AND P5, PT, R71, RZ, PT ;  /* 0x000000ff4700720c */ /* 0x000fc40003fa6270 */
[-C--:B------:R-:W-:Y:S02]  /*3bf0*/  LOP3.LUT R197, R58, R195.reuse, RZ, 0xfc, !PT ;  /* 0x000000c33ac57212 */ /* 0x080fe400078efcff */
[----:B------:R-:W-:Y:S02]  /*3c00*/  LOP3.LUT R58, R2, 0x7, R81, 0x78, !PT ;  /* 0x00000007023a7812 */ /* 0x000fe400078e7851 */
[----:B------:R-:W-:Y:S02]  /*3c10*/  LOP3.LUT R71, R60, 0x6, RZ, 0xfc, !PT ;  /* 0x000000063c477812 */ /* 0x000fe400078efcff */
[----:B------:R-:W-:Y:S01]  /*3c20*/  LOP3.LUT R3, R3, 0x7, R164, 0x78, !PT ;  /* 0x0000000703037812 */ /* 0x000fe200078e78a4 */
[----:B------:R-:W-:Y:S01]  /*3c30*/  IMAD R58, R81, 0x8, R58 ;  /* 0x00000008513a7824 */ /* 0x000fe200078e023a */
[----:B------:R-:W-:Y:S01]  /*3c40*/  LOP3.LUT R66, R66, 0x7, R164, 0x78, !PT ;  /* 0x0000000742427812 */ /* 0x000fe200078e78a4 */
[----:B------:R-:W-:Y:S01]  /*3c50*/  @!P1 IMAD.IADD R5, R5, 0x1, -R82 ;  /* 0x0000000105059824 */ /* 0x000fe200078e0a52 */
[----:B------:R-:W-:Y:S01]  /*3c60*/  LOP3.LUT R194, R71, 0x7, R164, 0x78, !PT ;  /* 0x0000000747c27812 */ /* 0x000fe200078e78a4 */
[----:B------:R-:W-:Y:S01]  /*3c70*/  IMAD.SHL.U32 R60, R3, 0x10, RZ ;  /* 0x00000010033c7824 */ /* 0x000fe200078e00ff */
[----:B------:R-:W-:Y:S01]  /*3c80*/  ISETP.GE.AND P0, PT, R79, RZ, PT ;  /* 0x000000ff4f00720c */ /* 0x000fe20003f06270 */
[----:B------:R-:W-:Y:S01]  /*3c90*/  IMAD.U32 R190, R58, 0x8, R189 ;  /* 0x000000083abe7824 */ /* 0x000fe200078e00bd */
[----:B------:R-:W-:Y:S01]  /*3ca0*/  LOP3.LUT R3, R2, 0x7, R83, 0x78, !PT ;  /* 0x0000000702037812 */ /* 0x000fe200078e7853 */
[--C-:B------:R-:W-:Y:S01]  /*3cb0*/  IMAD R196, R66, 0x10, R195.reuse ;  /* 0x0000001042c47824 */ /* 0x100fe200078e02c3 */
[----:B------:R-:W-:Y:S01]  /*3cc0*/  IADD3 R79, R193, 0x6, RZ ;  /* 0x00000006c14f7810 */ /* 0x000fe20007ffe0ff */
[----:B------:R-:W-:Y:S01]  /*3cd0*/  IMAD R194, R194, 0x10, R195 ;  /* 0x00000010c2c27824 */ /* 0x000fe200078e02c3 */
[----:B------:R-:W-:Y:S01]  /*3ce0*/  ISETP.NE.AND P1, PT, RZ, c[0x0][0x17c], PT ;  /* 0x00005f00ff007a0c */ /* 0x000fe20003f25270 */
[----:B------:R-:W-:Y:S01]  /*3cf0*/  IMAD.MOV.U32 R81, RZ, RZ, R62 ;  /* 0x000000ffff517224 */ /* 0x000fe200078e003e */
[----:B------:R-:W-:Y:S01]  /*3d00*/  LOP3.LUT R58, RZ, c[0x0][0x17c], RZ, 0x33, !PT ;  /* 0x00005f00ff3a7a12 */ /* 0x000fe200078e33ff */
[----:B------:R-:W-:Y:S01]  /*3d10*/  IMAD.MOV.U32 R71, RZ, RZ, R68 ;  /* 0x000000ffff477224 */ /* 0x000fe200078e0044 */
[----:B------:R-:W-:Y:S01]  /*3d20*/  LOP3.LUT R4, R2, 0x7, R167, 0x78, !PT ;  /* 0x0000000702047812 */ /* 0x000fe200078e78a7 */
[----:B------:R-:W-:Y:S01]  /*3d30*/  @!P2 IMAD.MOV R81, RZ, RZ, -R81 ;  /* 0x000000ffff51a224 */ /* 0x000fe200078e0a51 */
[----:B------:R-:W-:Y:S01]  /*3d40*/  LOP3.LUT R195, R60, R195, RZ, 0xfc, !PT ;  /* 0x000000c33cc37212 */ /* 0x000fe200078efcff */
[----:B------:R-:W-:Y:S01]  /*3d50*/  IMAD R60, R83, 0x8, R3 ;  /* 0x00000008533c7824 */ /* 0x000fe200078e0203 */
[----:B------:R-:W-:Y:S01]  /*3d60*/  LOP3.LUT R2, R2, 0x7, R79, 0x78, !PT ;  /* 0x0000000702027812 */ /* 0x000fe200078e784f */
[----:B------:R-:W-:Y:S01]  /*3d70*/  IMAD R192, R193, 0x8, R4 ;  /* 0x00000008c1c07824 */ /* 0x000fe200078e0204 */
[----:B------:R-:W-:Y:S01]  /*3d80*/  SEL R6, R58, R6, !P1 ;  /* 0x000000063a067207 */ /* 0x000fe20004800000 */
[----:B------:R-:W-:Y:S01]  /*3d90*/  IMAD.U32 R191, R60, 0x8, R189 ;  /* 0x000000083cbf7824 */ /* 0x000fe200078e00bd */
[C---:B------:R-:W-:Y:S01]  /*3da0*/  SEL R60, R58.reuse, R7, !P1 ;  /* 0x000000073a3c7207 */ /* 0x040fe20004800000 */
[----:B------:R-:W-:Y:S01]  /*3db0*/  IMAD R2, R79, 0x8, R2 ;  /* 0x000000084f027824 */ /* 0x000fe200078e0202 */
[----:B------:R-:W-:Y:S01]  /*3dc0*/  SEL R8, R58, R8, !P1 ;  /* 0x000000083a087207 */ /* 0x000fe20004800000 */
[----:B------:R-:W-:Y:S01]  /*3dd0*/  IMAD R7, R6, c[0x0][0x190], R235 ;  /* 0x0000640006077a24 */ /* 0x000fe200078e02eb */
[----:B------:R-:W-:Y:S01]  /*3de0*/  SEL R62, R58, R9, !P1 ;  /* 0x000000093a3e7207 */ /* 0x000fe20004800000 */
[--C-:B------:R-:W-:Y:S01]  /*3df0*/  IMAD.U32 R4, R80, 0x8, R189.reuse ;  /* 0x0000000850047824 */ /* 0x100fe200078e00bd */
[----:B------:R-:W-:Y:S01]  /*3e00*/  SEL R10, R58, R10, !P1 ;  /* 0x0000000a3a0a7207 */ /* 0x000fe20004800000 */
[--C-:B------:R-:W-:Y:S01]  /*3e10*/  IMAD.U32 R192, R192, 0x8, R189.reuse ;  /* 0x00000008c0c07824 */ /* 0x100fe200078e00bd */
[----:B------:R0:W-:Y:S01]  /*3e20*/  STL [R1+0xb8], R7 ;  /* 0x0000b80701007387 */ /* 0x0001e20000100800 */
[----:B------:R-:W-:Y:S01]  /*3e30*/  IMAD.U32 R189, R2, 0x8, R189 ;  /* 0x0000000802bd7824 */ /* 0x000fe200078e00bd */
[C---:B------:R-:W-:Y:S01]  /*3e40*/  SEL R12, R58.reuse, R12, !P1 ;  /* 0x0000000c3a0c7207 */ /* 0x040fe20004800000 */
[----:B------:R-:W-:Y:S01]  /*3e50*/  IMAD.SHL.U32 R2, R73, 0x20, RZ ;  /* 0x0000002049027824 */ /* 0x000fe200078e00ff */
[----:B------:R-:W-:Y:S01]  /*3e60*/  SEL R66, R58, R13, !P1 ;  /* 0x0000000d3a427207 */ /* 0x000fe20004800000 */
[--C-:B------:R-:W-:Y:S01]  /*3e70*/  IMAD R6, R60, c[0x0][0x190], R235.reuse ;  /* 0x000064003c067a24 */ /* 0x100fe200078e02eb */
[----:B------:R-:W-:Y:S01]  /*3e80*/  SEL R14, R58, R14, !P1 ;  /* 0x0000000e3a0e7207 */ /* 0x000fe20004800000 */
[----:B------:R-:W-:Y:S01]  /*3e90*/  IMAD.SHL.U32 R73, R64, 0x8, RZ ;  /* 0x0000000840497824 */ /* 0x000fe200078e00ff */
[----:B------:R-:W-:Y:S01]  /*3ea0*/  SEL R64, R58, R11, !P1 ;  /* 0x0000000b3a407207 */ /* 0x000fe20004800000 */
[--C-:B------:R-:W-:Y:S01]  /*3eb0*/  IMAD R8, R8, c[0x0][0x190], R235.reuse ;  /* 0x0000640008087a24 */ /* 0x100fe200078e02eb */
[----:B------:R1:W-:Y:S01]  /*3ec0*/  STL [R1+0xb4], R6 ;  /* 0x0000b40601007387 */ /* 0x0003e20000100800 */
[--C-:B0-----:R-:W-:Y:S01]  /*3ed0*/  IMAD R7, R62, c[0x0][0x190], R235.reuse ;  /* 0x000064003e077a24 */ /* 0x101fe200078e02eb */
[C---:B------:R-:W-:Y:S01]  /*3ee0*/  SEL R68, R58.reuse, R15, !P1 ;  /* 0x0000000f3a447207 */ /* 0x040fe20004800000 */
[----:B------:R-:W-:Y:S01]  /*3ef0*/  IMAD.SHL.U32 R3, R77, 0x10, RZ ;  /* 0x000000104d037824 */ /* 0x000fe200078e00ff */
[----:B------:R0:W-:Y:S01]  /*3f00*/  STL [R1+0xb0], R8 ;  /* 0x0000b00801007387 */ /* 0x0001e20000100800 */
[----:B------:R-:W-:Y:S01]  /*3f10*/  LOP3.LUT R2, R73, R2, RZ, 0xfc, !PT ;  /* 0x0000000249027212 */ /* 0x000fe200078efcff */
[----:B------:R-:W-:Y:S01]  /*3f20*/  IMAD.MOV.U32 R73, RZ, RZ, R70 ;  /* 0x000000ffff497224 */ /* 0x000fe200078e0046 */
[C---:B------:R-:W-:Y:S01]  /*3f30*/  SEL R16, R58.reuse, R16, !P1 ;  /* 0x000000103a107207 */ /* 0x040fe20004800000 */
[----:B------:R2:W-:Y:S01]  /*3f40*/  STL [R1+0xac], R7 ;  /* 0x0000ac0701007387 */ /* 0x0005e20000100800 */
[----:B------:R-:W-:Y:S01]  /*3f50*/  SEL R70, R58, R17, !P1 ;  /* 0x000000113a467207 */ /* 0x000fe20004800000 */
[--C-:B-1----:R-:W-:Y:S01]  /*3f60*/  IMAD R6, R10, c[0x0][0x190], R235.reuse ;  /* 0x000064000a067a24 */ /* 0x102fe200078e02eb */
[----:B------:R-:W-:Y:S01]  /*3f70*/  SEL R18, R58, R18, !P1 ;  /* 0x000000123a127207 */ /* 0x000fe20004800000 */
[----:B------:R-:W-:Y:S01]  /*3f80*/  IMAD.MOV.U32 R77, RZ, RZ, R74 ;  /* 0x000000ffff4d7224 */ /* 0x000fe200078e004a */
[----:B------:R-:W-:Y:S01]  /*3f90*/  LOP3.LUT R188, R78, R75, RZ, 0xfc, !PT ;  /* 0x0000004b4ebc7212 */ /* 0x000fe200078efcff */
[--C-:B0-----:R-:W-:Y:S01]  /*3fa0*/  IMAD R8, R64, c[0x0][0x190], R235.reuse ;  /* 0x0000640040087a24 */ /* 0x101fe200078e02eb */
[----:B------:R0:W-:Y:S01]  /*3fb0*/  STL [R1+0xa8], R6 ;  /* 0x0000a80601007387 */ /* 0x0001e20000100800 */
[----:B------:R-:W-:Y:S01]  /*3fc0*/  IMAD.MOV.U32 R75, RZ, RZ, R72 ;  /* 0x000000ffff4b7224 */ /* 0x000fe200078e0048 */
[----:B------:R-:W-:Y:S01]  /*3fd0*/  SEL R72, R58, R19, !P1 ;  /* 0x000000133a487207 */ /* 0x000fe20004800000 */
[--C-:B--2---:R-:W-:Y:S01]  /*3fe0*/  IMAD R7, R12, c[0x0][0x190], R235.reuse ;  /* 0x000064000c077a24 */ /* 0x104fe200078e02eb */
[----:B------:R1:W-:Y:S01]  /*3ff0*/  STL [R1+0xa4], R8 ;  /* 0x0000a40801007387 */ /* 0x0003e20000100800 */
[C---:B------:R-:W-:Y:S01]  /*4000*/  SEL R20, R58.reuse, R20, !P1 ;  /* 0x000000143a147207 */ /* 0x040fe20004800000 */
[----:B------:R-:W-:Y:S01]  /*4010*/  IMAD.MOV.U32 R79, RZ, RZ, R76 ;  /* 0x000000ffff4f7224 */ /* 0x000fe200078e004c */
[C---:B------:R-:W-:Y:S01]  /*4020*/  SEL R74, R58.reuse, R21, !P1 ;  /* 0x000000153a4a7207 */ /* 0x040fe20004800000 */
[----:B------:R2:W-:Y:S01]  /*4030*/  STL [R1+0xa0], R7 ;  /* 0x0000a00701007387 */ /* 0x0005e20000100800 */
[----:B------:R-:W-:Y:S01]  /*4040*/  SEL R22, R58, R22, !P1 ;  /* 0x000000163a167207 */ /* 0x000fe20004800000 */
[----:B0-----:R-:W-:Y:S01]  /*4050*/  IMAD R6, R66, c[0x0][0x190], R235 ;  /* 0x0000640042067a24 */ /* 0x001fe200078e02eb */
[C---:B------:R-:W-:Y:S01]  /*4060*/  SEL R76, R58.reuse, R23, !P1 ;  /* 0x000000173a4c7207 */ /* 0x040fe20004800000 */
[----:B------:R-:W-:Y:S01]  /*4070*/  @!P4 IMAD.MOV R71, RZ, RZ, -R71 ;  /* 0x000000ffff47c224 */ /* 0x000fe200078e0a47 */
[----:B------:R-:W-:Y:S01]  /*4080*/  SEL R24, R58, R24, !P1 ;  /* 0x000000183a187207 */ /* 0x000fe20004800000 */
[----:B-1----:R-:W-:Y:S01]  /*4090*/  IMAD R8, R14, c[0x0][0x190], R235 ;  /* 0x000064000e087a24 */ /* 0x002fe200078e02eb */
[----:B------:R0:W-:Y:S01]  /*40a0*/  STL [R1+0x9c], R6 ;  /* 0x00009c0601007387 */ /* 0x0001e20000100800 */
[----:B------:R-:W-:Y:S01]  /*40b0*/  LOP3.LUT R3, R3, R78, RZ, 0xfc, !PT ;  /* 0x0000004e03037212 */ /* 0x000fe200078efcff */
[----:B------:R-:W-:Y:S01]  /*40c0*/  @!P6 IMAD.MOV R73, RZ, RZ, -R73 ;  /* 0x000000ffff49e224 */ /* 0x000fe200078e0a49 */
[----:B------:R-:W-:Y:S01]  /*40d0*/  SEL R26, R58, R26, !P1 ;  /* 0x0000001a3a1a7207 */ /* 0x000fe20004800000 */
[----:B--2---:R-:W-:Y:S01]  /*40e0*/  IMAD R7, R68, c[0x0][0x190], R235 ;  /* 0x0000640044077a24 */ /* 0x004fe200078e02eb */
[----:B------:R1:W-:Y:S01]  /*40f0*/  STL [R1+0x98], R8 ;  /* 0x0000980801007387 */ /* 0x0003e20000100800 */
[C---:B------:R-:W-:Y:S01]  /*4100*/  SEL R78, R58.reuse, R27, !P1 ;  /* 0x0000001b3a4e7207 */ /* 0x040fe20004800000 */
[----:B------:R-:W-:Y:S01]  /*4110*/  @!P0 IMAD.MOV R75, RZ, RZ, -R75 ;  /* 0x000000ffff4b8224 */ /* 0x000fe200078e0a4b */
[----:B------:R-:W-:Y:S01]  /*4120*/  SEL R80, R58, R25, !P1 ;  /* 0x000000193a507207 */ /* 0x000fe20004800000 */
[----:B------:R2:W-:Y:S01]  /*4130*/  STL [R1+0x94], R7 ;  /* 0x0000940701007387 */ /* 0x0005e20000100800 */
[----:B0-----:R-:W-:Y:S01]  /*4140*/  IMAD R6, R16, c[0x0][0x190], R235 ;  /* 0x0000640010067a24 */ /* 0x001fe200078e02eb */
[C---:B------:R-:W-:Y:S01]  /*4150*/  SEL R28, R58.reuse, R28, !P1 ;  /* 0x0000001c3a1c7207 */ /* 0x040fe20004800000 */
[----:B------:R-:W-:Y:S01]  /*4160*/  @!P5 IMAD.MOV R77, RZ, RZ, -R77 ;  /* 0x000000ffff4dd224 */ /* 0x000fe200078e0a4d */
[----:B------:R-:W-:Y:S01]  /*4170*/  SEL R82, R58, R29, !P1 ;  /* 0x0000001d3a527207 */ /* 0x000fe20004800000 */
[----:B------:R-:W-:Y:S01]  /*4180*/  @!P3 IMAD.MOV R79, RZ, RZ, -R79 ;  /* 0x000000ffff4fb224 */ /* 0x000fe200078e0a4f */
[----:B------:R0:W-:Y:S01]  /*4190*/  STL [R1+0x90], R6 ;  /* 0x0000900601007387 */ /* 0x0001e20000100800 */
[--C-:B-1----:R-:W-:Y:S01]  /*41a0*/  IMAD R8, R70, c[0x0][0x190], R235.reuse ;  /* 0x0000640046087a24 */ /* 0x102fe200078e02eb */
[----:B------:R-:W-:Y:S01]  /*41b0*/  SEL R30, R58, R30, !P1 ;  /* 0x0000001e3a1e7207 */ /* 0x000fe20004800000 */
[----:B------:R-:W-:Y:S01]  /*41c0*/  CS2R R16, SRZ ;  /* 0x0000000000107805 */ /* 0x000fe2000001ff00 */
[--C-:B--2---:R-:W-:Y:S01]  /*41d0*/  IMAD R7, R18, c[0x0][0x190], R235.reuse ;  /* 0x0000640012077a24 */ /* 0x104fe200078e02eb */
[C---:B------:R-:W-:Y:S01]  /*41e0*/  SEL R84, R58.reuse, R31, !P1 ;  /* 0x0000001f3a547207 */ /* 0x040fe20004800000 */
[----:B------:R1:W-:Y:S01]  /*41f0*/  STL [R1+0x8c], R8 ;  /* 0x00008c0801007387 */ /* 0x0003e20000100800 */
[C---:B------:R-:W-:Y:S01]  /*4200*/  SEL R32, R58.reuse, R32, !P1 ;  /* 0x000000203a207207 */ /* 0x040fe20004800000 */
[----:B------:R-:W-:Y:S01]  /*4210*/  CS2R R18, SRZ ;  /* 0x0000000000127805 */ /* 0x000fe2000001ff00 */
[----:B------:R-:W-:Y:S01]  /*4220*/  SEL R86, R58, R33, !P1 ;  /* 0x000000213a567207 */ /* 0x000fe20004800000 */
[--C-:B0-----:R-:W-:Y:S01]  /*4230*/  IMAD R6, R72, c[0x0][0x190], R235.reuse ;  /* 0x0000640048067a24 */ /* 0x101fe200078e02eb */
[----:B------:R0:W-:Y:S01]  /*4240*/  STL [R1+0x88], R7 ;  /* 0x0000880701007387 */ /* 0x0001e20000100800 */
[C---:B------:R-:W-:Y:S01]  /*4250*/  SEL R34, R58.reuse, R34, !P1 ;  /* 0x000000223a227207 */ /* 0x040fe20004800000 */
[----:B------:R-:W-:Y:S01]  /*4260*/  CS2R R12, SRZ ;  /* 0x00000000000c7805 */ /* 0x000fe2000001ff00 */
[----:B------:R-:W-:Y:S01]  /*4270*/  SEL R88, R58, R35, !P1 ;  /* 0x000000233a587207 */ /* 0x000fe20004800000 */
[----:B------:R2:W-:Y:S01]  /*4280*/  STL [R1+0x84], R6 ;  /* 0x0000840601007387 */ /* 0x0005e20000100800 */
[--C-:B-1----:R-:W-:Y:S01]  /*4290*/  IMAD R8, R20, c[0x0][0x190], R235.reuse ;  /* 0x0000640014087a24 */ /* 0x102fe200078e02eb */
[C---:B------:R-:W-:Y:S01]  /*42a0*/  SEL R90, R58.reuse, R37, !P1 ;  /* 0x000000253a5a7207 */ /* 0x040fe20004800000 */
[----:B------:R-:W-:Y:S01]  /*42b0*/  CS2R R20, SRZ ;  /* 0x0000000000147805 */ /* 0x000fe2000001ff00 */
[----:B------:R-:W-:Y:S01]  /*42c0*/  SEL R36, R58, R36, !P1 ;  /* 0x000000243a247207 */ /* 0x000fe20004800000 */
[----:B------:R-:W-:Y:S01]  /*42d0*/  CS2R R14, SRZ ;  /* 0x00000000000e7805 */ /* 0x000fe2000001ff00 */
[--C-:B0-----:R-:W-:Y:S01]  /*42e0*/  IMAD R7, R74, c[0x0][0x190], R235.reuse ;  /* 0x000064004a077a24 */ /* 0x101fe200078e02eb */
[----:B------:R0:W-:Y:S01]  /*42f0*/  STL [R1+0x80], R8 ;  /* 0x0000800801007387 */ /* 0x0001e20000100800 */
[----:B------:R-:W-:Y:S01]  /*4300*/  SEL R38, R58, R38, !P1 ;  /* 0x000000263a267207 */ /* 0x000fe20004800000 */
[----:B------:R-:W-:Y:S01]  /*4310*/  IMAD.SHL.U32 R192, R192, 0x2, RZ ;  /* 0x00000002c0c07824 */ /* 0x000fe200078e00ff */
[----:B------:R-:W-:Y:S01]  /*4320*/  SEL R92, R58, R39, !P1 ;  /* 0x000000273a5c7207 */ /* 0x000fe20004800000 */
[--C-:B--2---:R-:W-:Y:S01]  /*4330*/  IMAD R6, R22, c[0x0][0x190], R235.reuse ;  /* 0x0000640016067a24 */ /* 0x104fe200078e02eb */
[----:B------:R1:W-:Y:S01]  /*4340*/  STL [R1+0x7c], R7 ;  /* 0x00007c0701007387 */ /* 0x0003e20000100800 */
[C---:B------:R-:W-:Y:S01]  /*4350*/  SEL R40, R58.reuse, R40, !P1 ;  /* 0x000000283a287207 */ /* 0x040fe20004800000 */
[----:B------:R-:W-:Y:S01]  /*4360*/  CS2R R22, SRZ ;  /* 0x0000000000167805 */ /* 0x000fe2000001ff00 */
[----:B------:R-:W-:Y:S01]  /*4370*/  SEL R94, R58, R41, !P1 ;  /* 0x000000293a5e7207 */ /* 0x000fe20004800000 */
[----:B------:R2:W-:Y:S01]  /*4380*/  STL [R1+0x78], R6 ;  /* 0x0000780601007387 */ /* 0x0005e20000100800 */
[--C-:B0-----:R-:W-:Y:S01]  /*4390*/  IMAD R8, R76, c[0x0][0x190], R235.reuse ;  /* 0x000064004c087a24 */ /* 0x101fe200078e02eb */
[C---:B------:R-:W-:Y:S01]  /*43a0*/  SEL R42, R58.reuse, R42, !P1 ;  /* 0x0000002a3a2a7207 */ /* 0x040fe20004800000 */
[----:B------:R-:W-:Y:S01]  /*43b0*/  IMAD.SHL.U32 R191, R191, 0x2, RZ ;  /* 0x00000002bfbf7824 */ /* 0x000fe200078e00ff */
[----:B------:R-:W-:Y:S01]  /*43c0*/  SEL R96, R58, R43, !P1 ;  /* 0x0000002b3a607207 */ /* 0x000fe20004800000 */
[----:B------:R-:W-:Y:S01]  /*43d0*/  IMAD.SHL.U32 R190, R190, 0x2, RZ ;  /* 0x00000002bebe7824 */ /* 0x000fe200078e00ff */
        /* <DEDUP_REMOVED lines=13> */
[----:B------:R-:W-:Y:S01]  /*44b0*/  IMAD.SHL.U32 R189, R189, 0x2, RZ ;  /* 0x00000002bdbd7824 */ /* 0x000fe200078e00ff */
[----:B------:R-:W-:Y:S01]  /*44c0*/  SEL R102, R58, R49, !P1 ;  /* 0x000000313a667207 */ /* 0x000fe20004800000 */
[----:B------:R2:W-:Y:S01]  /*44d0*/  STL [R1+0x68], R8 ;  /* 0x0000680801007387 */ /* 0x0005e20000100800 */
[----:B-1----:R-:W-:Y:S01]  /*44e0*/  IMAD R7, R80, c[0x0][0x190], R235 ;  /* 0x0000640050077a24 */ /* 0x002fe200078e02eb */
[----:B------:R-:W-:-:S02]  /*44f0*/  SEL R50, R58, R50, !P1 ;  /* 0x000000323a327207 */ /* 0x000fc40004800000 */
[----:B------:R-:W-:Y:S01]  /*4500*/  SEL R104, R58, R51, !P1 ;  /* 0x000000333a687207 */ /* 0x000fe20004800000 */
[--C-:B0-----:R-:W-:Y:S01]  /*4510*/  IMAD R6, R28, c[0x0][0x190], R235.reuse ;  /* 0x000064001c067a24 */ /* 0x101fe200078e02eb */
[----:B------:R0:W-:Y:S01]  /*4520*/  STL [R1+0x64], R7 ;  /* 0x0000640701007387 */ /* 0x0001e20000100800 */
[----:B------:R-:W-:Y:S01]  /*4530*/  SEL R52, R58, R52, !P1 ;  /* 0x000000343a347207 */ /* 0x000fe20004800000 */
[----:B------:R-:W-:Y:S01]  /*4540*/  CS2R R28, SRZ ;  /* 0x00000000001c7805 */ /* 0x000fe2000001ff00 */
[--C-:B--2---:R-:W-:Y:S01]  /*4550*/  IMAD R8, R82, c[0x0][0x190], R235.reuse ;  /* 0x0000640052087a24 */ /* 0x104fe200078e02eb */
[----:B------:R1:W-:Y:S01]  /*4560*/  STL [R1+0x60], R6 ;  /* 0x0000600601007387 */ /* 0x0003e20000100800 */
[C---:B------:R-:W-:Y:S01]  /*4570*/  SEL R252, R58.reuse, R53, !P1 ;  /* 0x000000353afc7207 */ /* 0x040fe20004800000 */
[----:B------:R-:W-:Y:S01]  /*4580*/  CS2R R82, SRZ ;  /* 0x0000000000527805 */ /* 0x000fe2000001ff00 */
[C---:B------:R-:W-:Y:S01]  /*4590*/  SEL R54, R58.reuse, R54, !P1 ;  /* 0x000000363a367207 */ /* 0x040fe20004800000 */
[----:B------:R2:W-:Y:S01]  /*45a0*/  STL [R1+0x5c], R8 ;  /* 0x00005c0801007387 */ /* 0x0005e20000100800 */
[----:B------:R-:W-:Y:S01]  /*45b0*/  SEL R250, R58, R55, !P1 ;  /* 0x000000373afa7207 */ /* 0x000fe20004800000 */
[--C-:B0-----:R-:W-:Y:S01]  /*45c0*/  IMAD R7, R30, c[0x0][0x190], R235.reuse ;  /* 0x000064001e077a24 */ /* 0x101fe200078e02eb */
[----:B------:R-:W-:Y:S01]  /*45d0*/  SEL R56, R58, R56, !P1 ;  /* 0x000000383a387207 */ /* 0x000fe20004800000 */
[--C-:B------:R-:W-:Y:S01]  /*45e0*/  IMAD R252, R252, c[0x0][0x190], R235.reuse ;  /* 0x00006400fcfc7a24 */ /* 0x100fe200078e02eb */
[----:B------:R-:W-:Y:S01]  /*45f0*/  SEL R248, R58, R57, !P1 ;  /* 0x000000393af87207 */ /* 0x000fe20004800000 */
[--C-:B-1----:R-:W-:Y:S01]  /*4600*/  IMAD R6, R84, c[0x0][0x190], R235.reuse ;  /* 0x0000640054067a24 */ /* 0x102fe200078e02eb */
[----:B------:R0:W-:Y:S01]  /*4610*/  STL [R1+0x58], R7 ;  /* 0x0000580701007387 */ /* 0x0001e20000100800 */
[----:B------:R-:W-:Y:S01]  /*4620*/  SEL R106, R58, R59, !P1 ;  /* 0x0000003b3a6a7207 */ /* 0x000fe20004800000 */
[--C-:B------:R-:W-:Y:S01]  /*4630*/  IMAD R251, R54, c[0x0][0x190], R235.reuse ;  /* 0x0000640036fb7a24 */ /* 0x100fe200078e02eb */
[----:B------:R-:W-:Y:S01]  /*4640*/  SEL R246, R58, R61, !P1 ;  /* 0x0000003d3af67207 */ /* 0x000fe20004800000 */
[--C-:B--2---:R-:W-:Y:S01]  /*4650*/  IMAD R8, R32, c[0x0][0x190], R235.reuse ;  /* 0x0000640020087a24 */ /* 0x104fe200078e02eb */
[----:B------:R1:W-:Y:S01]  /*4660*/  STL [R1+0x54], R6 ;  /* 0x0000540601007387 */ /* 0x0003e20000100800 */
[----:B------:R-:W-:Y:S01]  /*4670*/  SEL R108, R58, R63, !P1 ;  /* 0x0000003f3a6c7207 */ /* 0x000fe20004800000 */
[--C-:B------:R-:W-:Y:S01]  /*4680*/  IMAD R250, R250, c[0x0][0x190], R235.reuse ;  /* 0x00006400fafa7a24 */ /* 0x100fe200078e02eb */
[----:B------:R-:W-:Y:S01]  /*4690*/  SEL R244, R58, R65, !P1 ;  /* 0x000000413af47207 */ /* 0x000fe20004800000 */
[----:B------:R2:W-:Y:S01]  /*46a0*/  STL [R1+0x50], R8 ;  /* 0x0000500801007387 */ /* 0x0005e20000100800 */
[--C-:B0-----:R-:W-:Y:S01]  /*46b0*/  IMAD R7, R86, c[0x0][0x190], R235.reuse ;  /* 0x0000640056077a24 */ /* 0x101fe200078e02eb */
[----:B------:R-:W-:Y:S01]  /*46c0*/  SEL R110, R58, R67, !P1 ;  /* 0x000000433a6e7207 */ /* 0x000fe20004800000 */
[--C-:B------:R-:W-:Y:S01]  /*46d0*/  IMAD R249, R56, c[0x0][0x190], R235.reuse ;  /* 0x0000640038f97a24 */ /* 0x100fe200078e02eb */
[----:B------:R-:W-:Y:S01]  /*46e0*/  SEL R242, R58, R69, !P1 ;  /* 0x000000453af27207 */ /* 0x000fe20004800000 */
[--C-:B------:R-:W-:Y:S01]  /*46f0*/  IMAD R248, R248, c[0x0][0x190], R235.reuse ;  /* 0x00006400f8f87a24 */ /* 0x100fe200078e02eb */
[----:B------:R0:W-:Y:S01]  /*4700*/  STL [R1+0x4c], R7 ;  /* 0x00004c0701007387 */ /* 0x0001e20000100800 */
[--C-:B-1----:R-:W-:Y:S01]  /*4710*/  IMAD R6, R34, c[0x0][0x190], R235.reuse ;  /* 0x0000640022067a24 */ /* 0x102fe200078e02eb */
        /* <DEDUP_REMOVED lines=8> */
[--C-:B0-----:R-:W-:Y:S01]  /*47a0*/  IMAD R7, R90, c[0x0][0x190], R235.reuse ;  /* 0x000064005a077a24 */ /* 0x101fe200078e02eb */
[----:B------:R0:W-:Y:S01]  /*47b0*/  STL [R1+0x44], R8 ;  /* 0x0000440801007387 */ /* 0x0001e20000100800 */
[----:B------:R-:W-:Y:S01]  /*47c0*/  SEL R236, R58, R79, !P1 ;  /* 0x0000004f3aec7207 */ /* 0x000fe20004800000 */
[--C-:B------:R-:W-:Y:S01]  /*47d0*/  IMAD R245, R108, c[0x0][0x190], R235.reuse ;  /* 0x000064006cf57a24 */ /* 0x100fe200078e02eb */
[----:B------:R-:W-:Y:S01]  /*47e0*/  SEL R58, R58, R81, !P1 ;  /* 0x000000513a3a7207 */ /* 0x000fe20004800000 */
[----:B------:R2:W-:Y:S01]  /*47f0*/  STL [R1+0x40], R7 ;  /* 0x0000400701007387 */ /* 0x0005e20000100800 */
[--C-:B-1----:R-:W-:Y:S01]  /*4800*/  IMAD R6, R36, c[0x0][0x190], R235.reuse ;  /* 0x0000640024067a24 */ /* 0x102fe200078e02eb */
[----:B------:R-:W-:Y:S01]  /*4810*/  ISETP.GE.AND P1, PT, R165, RZ, PT ;  /* 0x000000ffa500720c */ /* 0x000fe20003f26270 */
[--C-:B------:R-:W-:Y:S01]  /*4820*/  IMAD R244, R244, c[0x0][0x190], R235.reuse ;  /* 0x00006400f4f47a24 */ /* 0x100fe200078e02eb */
[----:B------:R-:W-:Y:S01]  /*4830*/  ISETP.NE.AND P0, PT, RZ, c[0x0][0x178], PT ;  /* 0x00005e00ff007a0c */ /* 0x000fe20003f05270 */
[--C-:B------:R-:W-:Y:S01]  /*4840*/  IMAD R243, R110, c[0x0][0x190], R235.reuse ;  /* 0x000064006ef37a24 */ /* 0x100fe200078e02eb */
[----:B------:R1:W-:Y:S01]  /*4850*/  STL [R1+0x3c], R6 ;  /* 0x00003c0601007387 */ /* 0x0003e20000100800 */
[--C-:B0-----:R-:W-:Y:S01]  /*4860*/  IMAD R8, R38, c[0x0][0x190], R235.reuse ;  /* 0x0000640026087a24 */ /* 0x101fe200078e02eb */
[----:B------:R-:W-:Y:S01]  /*4870*/  LOP3.LUT R2, R2, 0x7, R164, 0xf8, !PT ;  /* 0x0000000702027812 */ /* 0x000fe200078ef8a4 */
[--C-:B------:R-:W-:Y:S01]  /*4880*/  IMAD R242, R242, c[0x0][0x190], R235.reuse ;  /* 0x00006400f2f27a24 */ /* 0x100fe200078e02eb */
[----:B------:R-:W-:Y:S01]  /*4890*/  CS2R R54, SRZ ;  /* 0x0000000000367805 */ /* 0x000fe2000001ff00 */
[--C-:B--2---:R-:W-:Y:S01]  /*48a0*/  IMAD R7, R92, c[0x0][0x190], R235.reuse ;  /* 0x000064005c077a24 */ /* 0x104fe200078e02eb */
[----:B------:R0:W-:Y:S01]  /*48b0*/  STL [R1+0x38], R8 ;  /* 0x0000380801007387 */ /* 0x0001e20000100800 */
[----:B------:R-:W-:Y:S01]  /*48c0*/  IMAD R240, R240, c[0x0][0x190], R235 ;  /* 0x00006400f0f07a24 */ /* 0x000fe200078e02eb */
[----:B------:R-:W-:Y:S01]  /*48d0*/  CS2R R36, SRZ ;  /* 0x0000000000247805 */ /* 0x000fe2000001ff00 */
[----:B------:R-:W-:Y:S01]  /*48e0*/  @!P1 IMAD.MOV R5, RZ, RZ, -R5 ;  /* 0x000000ffff059224 */ /* 0x000fe200078e0a05 */
[----:B------:R2:W-:Y:S01]  /*48f0*/  STL [R1+0x34], R7 ;  /* 0x0000340701007387 */ /* 0x0005e20000100800 */
[--C-:B-1----:R-:W-:Y:S01]  /*4900*/  IMAD R6, R40, c[0x0][0x190], R235.reuse ;  /* 0x0000640028067a24 */ /* 0x102fe200078e02eb */
[----:B------:R-:W-:Y:S01]  /*4910*/  @!P0 LOP3.LUT R5, RZ, c[0x0][0x178], RZ, 0x33, !PT ;  /* 0x00005e00ff058a12 */ /* 0x000fe200078e33ff */
[--C-:B------:R-:W-:Y:S01]  /*4920*/  IMAD R239, R112, c[0x0][0x190], R235.reuse ;  /* 0x0000640070ef7a24 */ /* 0x100fe200078e02eb */
[----:B------:R-:W-:Y:S01]  /*4930*/  CS2R R40, SRZ ;  /* 0x0000000000287805 */ /* 0x000fe2000001ff00 */
[--C-:B------:R-:W-:Y:S01]  /*4940*/  IMAD R238, R238, c[0x0][0x190], R235.reuse ;  /* 0x00006400eeee7a24 */ /* 0x100fe200078e02eb */
[----:B------:R1:W-:Y:S01]  /*4950*/  STL [R1+0x30], R6 ;  /* 0x0000300601007387 */ /* 0x0003e20000100800 */
[--C-:B0-----:R-:W-:Y:S01]  /*4960*/  IMAD R8, R94, c[0x0][0x190], R235.reuse ;  /* 0x000064005e087a24 */ /* 0x101fe200078e02eb */
[----:B------:R-:W-:Y:S01]  /*4970*/  CS2R R38, SRZ ;  /* 0x0000000000267805 */ /* 0x000fe2000001ff00 */
[--C-:B------:R-:W-:Y:S01]  /*4980*/  IMAD R237, R114, c[0x0][0x190], R235.reuse ;  /* 0x0000640072ed7a24 */ /* 0x100fe200078e02eb */
[----:B------:R-:W-:Y:S01]  /*4990*/  CS2R R32, SRZ ;  /* 0x0000000000207805 */ /* 0x000fe2000001ff00 */
[--C-:B--2---:R-:W-:Y:S01]  /*49a0*/  IMAD R7, R42, c[0x0][0x190], R235.reuse ;  /* 0x000064002a077a24 */ /* 0x104fe200078e02eb */
[----:B------:R0:W-:Y:S01]  /*49b0*/  STL [R1+0x2c], R8 ;  /* 0x00002c0801007387 */ /* 0x0001e20000100800 */
[--C-:B------:R-:W-:Y:S01]  /*49c0*/  IMAD R236, R236, c[0x0][0x190], R235.reuse ;  /* 0x00006400ecec7a24 */ /* 0x100fe200078e02eb */
[----:B------:R-:W-:Y:S01]  /*49d0*/  CS2R R42, SRZ ;  /* 0x00000000002a7805 */ /* 0x000fe2000001ff00 */
[----:B------:R-:W-:Y:S01]  /*49e0*/  CS2R R34, SRZ ;  /* 0x0000000000227805 */ /* 0x000fe2000001ff00 */
[--C-:B-1----:R-:W-:Y:S01]  /*49f0*/  IMAD R6, R96, c[0x0][0x190], R235.reuse ;  /* 0x0000640060067a24 */ /* 0x102fe200078e02eb */
[----:B------:R1:W-:Y:S01]  /*4a00*/  STL [R1+0x28], R7 ;  /* 0x0000280701007387 */ /* 0x0003e20000100800 */
[----:B------:R-:W-:Y:S01]  /*4a10*/  CS2R R30, SRZ ;  /* 0x00000000001e7805 */ /* 0x000fe2000001ff00 */
[----:B------:R-:W-:Y:S01]  /*4a20*/  CS2R R88, SRZ ;  /* 0x0000000000587805 */ /* 0x000fe2000001ff00 */
[----:B------:R-:W-:Y:S01]  /*4a30*/  CS2R R90, SRZ ;  /* 0x00000000005a7805 */ /* 0x000fe2000001ff00 */
[----:B------:R2:W-:Y:S01]  /*4a40*/  STL [R1+0x24], R6 ;  /* 0x0000240601007387 */ /* 0x0005e20000100800 */
[--C-:B0-----:R-:W-:Y:S01]  /*4a50*/  IMAD R8, R44, c[0x0][0x190], R235.reuse ;  /* 0x000064002c087a24 */ /* 0x101fe200078e02eb */
[----:B------:R-:W-:Y:S01]  /*4a60*/  CS2R R92, SRZ ;  /* 0x00000000005c7805 */ /* 0x000fe2000001ff00 */
[----:B------:R-:W-:Y:S01]  /*4a70*/  CS2R R44, SRZ ;  /* 0x00000000002c7805 */ /* 0x000fe2000001ff00 */
[----:B------:R-:W-:Y:S01]  /*4a80*/  CS2R R94, SRZ ;  /* 0x00000000005e7805 */ /* 0x000fe2000001ff00 */
[----:B------:R-:W-:Y:S01]  /*4a90*/  CS2R R96, SRZ ;  /* 0x0000000000607805 */ /* 0x000fe2000001ff00 */
[--C-:B-1----:R-:W-:Y:S01]  /*4aa0*/  IMAD R7, R98, c[0x0][0x190], R235.reuse ;  /* 0x0000640062077a24 */ /* 0x102fe200078e02eb */
[----:B------:R0:W-:Y:S01]  /*4ab0*/  STL [R1+0x20], R8 ;  /* 0x0000200801007387 */ /* 0x0001e20000100800 */
[----:B------:R-:W-:Y:S01]  /*4ac0*/  CS2R R98, SRZ ;  /* 0x0000000000627805 */ /* 0x000fe2000001ff00 */
[----:B------:R-:W-:Y:S01]  /*4ad0*/  CS2R R106, SRZ ;  /* 0x00000000006a7805 */ /* 0x000fe2000001ff00 */
[--C-:B--2---:R-:W-:Y:S01]  /*4ae0*/  IMAD R6, R46, c[0x0][0x190], R235.reuse ;  /* 0x000064002e067a24 */ /* 0x104fe200078e02eb */
[----:B------:R1:W-:Y:S01]  /*4af0*/  STL [R1+0x1c], R7 ;  /* 0x00001c0701007387 */ /* 0x0003e20000100800 */
[----:B------:R-:W-:Y:S01]  /*4b00*/  CS2R R46, SRZ ;  /* 0x00000000002e7805 */ /* 0x000fe2000001ff00 */
[----:B------:R-:W-:Y:S01]  /*4b10*/  CS2R R108, SRZ ;  /* 0x00000000006c7805 */ /* 0x000fe2000001ff00 */
[----:B------:R-:W-:Y:S01]  /*4b20*/  CS2R R110, SRZ ;  /* 0x00000000006e7805 */ /* 0x000fe2000001ff00 */
[----:B------:R2:W-:Y:S01]  /*4b30*/  STL [R1+0x18], R6 ;  /* 0x0000180601007387 */ /* 0x0005e20000100800 */
[----:B------:R-:W-:Y:S01]  /*4b40*/  CS2R R112, SRZ ;  /* 0x0000000000707805 */ /* 0x000fe2000001ff00 */
[--C-:B0-----:R-:W-:Y:S01]  /*4b50*/  IMAD R8, R100, c[0x0][0x190], R235.reuse ;  /* 0x0000640064087a24 */ /* 0x101fe200078e02eb */
        /* <DEDUP_REMOVED lines=11> */
[----:B------:R-:W-:Y:S01]  /*4c10*/  LEA R2, R2, 0x1000, 0x1 ;  /* 0x0000100002027811 */ /* 0x000fe200078e08ff */
[----:B------:R2:W-:Y:S01]  /*4c20*/  STL [R1+0xc], R6 ;  /* 0x00000c0601007387 */ /* 0x0005e20000100800 */
[----:B0-----:R-:W-:-:S02]  /*4c30*/  IMAD R8, R50, c[0x0][0x190], R235 ;  /* 0x0000640032087a24 */ /* 0x001fc400078e02eb */
[----:B------:R-:W-:Y:S01]  /*4c40*/  CS2R R50, SRZ ;  /* 0x0000000000327805 */ /* 0x000fe2000001ff00 */
[--C-:B-1----:R-:W-:Y:S02]  /*4c50*/  IMAD R7, R104, c[0x0][0x190], R235.reuse ;  /* 0x0000640068077a24 */ /* 0x102fe400078e02eb */
[----:B------:R0:W-:Y:S01]  /*4c60*/  STL [R1+0x8], R8 ;  /* 0x0000080801007387 */ /* 0x0001e20000100800 */
[----:B------:R-:W-:Y:S01]  /*4c70*/  CS2R R104, SRZ ;  /* 0x0000000000687805 */ /* 0x000fe2000001ff00 */
[--C-:B--2---:R-:W-:Y:S02]  /*4c80*/  IMAD R6, R52, c[0x0][0x190], R235.reuse ;  /* 0x0000640034067a24 */ /* 0x104fe400078e02eb */
[----:B------:R1:W-:Y:S01]  /*4c90*/  STL [R1+0x4], R7 ;  /* 0x0000040701007387 */ /* 0x0003e20000100800 */
[----:B------:R-:W-:Y:S01]  /*4ca0*/  IMAD R235, R58, c[0x0][0x190], R235 ;  /* 0x000064003aeb7a24 */ /* 0x000fe200078e02eb */
[----:B------:R-:W-:Y:S02]  /*4cb0*/  CS2R R52, SRZ ;  /* 0x0000000000347805 */ /* 0x000fe4000001ff00 */
[----:B------:R2:W-:Y:S01]  /*4cc0*/  STL [R1], R6 ;  /* 0x0000000601007387 */ /* 0x0005e20000100800 */
[----:B0-----:R-:W-:Y:S01]  /*4cd0*/  IADD3 R8, R193, 0x1e, RZ ;  /* 0x0000001ec1087810 */ /* 0x001fe20007ffe0ff */
[----:B-1----:R-:W-:-:S04]  /*4ce0*/  IMAD.MOV.U32 R7, RZ, RZ, c[0x0][0x188] ;  /* 0x00006200ff077624 */ /* 0x002fc800078e00ff */
[----:B------:R-:W-:Y:S01]  /*4cf0*/  IMAD.SHL.U32 R205, R7, 0x2, RZ ;  /* 0x0000000207cd7824 */ /* 0x000fe200078e00ff */
[----:B--2---:R-:W-:Y:S01]  /*4d00*/  SHF.R.S32.HI R6, RZ, 0x5, R0 ;  /* 0x00000005ff067819 */ /* 0x004fe20000011400 */
[----:B------:R-:W-:Y:S01]  /*4d10*/  IMAD.MOV.U32 R7, RZ, RZ, c[0x0][0x164] ;  /* 0x00005900ff077624 */ /* 0x000fe200078e00ff */
[----:B------:R-:W-:Y:S01]  /*4d20*/  LEA R0, R4, 0x1000, 0x1 ;  /* 0x0000100004007811 */ /* 0x000fe200078e08ff */
[--C-:B------:R-:W-:Y:S02]  /*4d30*/  IMAD R231, R8, c[0x0][0x188], -R205.reuse ;  /* 0x0000620008e77a24 */ /* 0x100fe400078e0acd */
[----:B------:R-:W-:Y:S01]  /*4d40*/  IMAD R4, R5, c[0x0][0x184], RZ ;  /* 0x0000610005047a24 */ /* 0x000fe200078e02ff */
[----:B------:R0:W-:Y:S01]  /*4d50*/  STL [R1+0xbc], R6 ;  /* 0x0000bc0601007387 */ /* 0x0001e20000100800 */
[----:B------:R-:W-:Y:S01]  /*4d60*/  IMAD.IADD R229, R231, 0x1, -R205 ;  /* 0x00000001e7e57824 */ /* 0x000fe200078e0acd */
[C---:B------:R-:W-:Y:S01]  /*4d70*/  IADD3 R5, R193.reuse, 0xa, RZ ;  /* 0x0000000ac1057810 */ /* 0x040fe20007ffe0ff */
[C---:B------:R-:W-:Y:S01]  /*4d80*/  IMAD.IADD R231, R4.reuse, 0x1, R231 ;  /* 0x0000000104e77824 */ /* 0x040fe200078e02e7 */
[----:B------:R-:W-:Y:S01]  /*4d90*/  IADD3 R5, R193, 0x10, RZ ;  /* 0x00000010c1057810 */ /* 0x000fe20007ffe0ff */
[----:B------:R-:W-:Y:S01]  /*4da0*/  IMAD.IADD R227, R229, 0x1, -R205 ;  /* 0x00000001e5e37824 */ /* 0x000fe200078e0acd */
[----:B------:R-:W-:Y:S01]  /*4db0*/  IADD3 R5, R193, 0x16, RZ ;  /* 0x00000016c1057810 */ /* 0x000fe20007ffe0ff */
[----:B------:R-:W-:-:S02]  /*4dc0*/  IMAD.IADD R229, R4, 0x1, R229 ;  /* 0x0000000104e57824 */ /* 0x000fc400078e02e5 */
[----:B------:R-:W-:Y:S01]  /*4dd0*/  IMAD.IADD R225, R227, 0x1, -R205 ;  /* 0x00000001e3e17824 */ /* 0x000fe200078e0acd */
[C---:B0-----:R-:W-:Y:S01]  /*4de0*/  IADD3 R6, R193.reuse, 0x8, RZ ;  /* 0x00000008c1067810 */ /* 0x041fe20007ffe0ff */
[C---:B------:R-:W-:Y:S01]  /*4df0*/  IMAD.IADD R227, R4.reuse, 0x1, R227 ;  /* 0x0000000104e37824 */ /* 0x040fe200078e02e3 */
[----:B------:R-:W-:Y:S01]  /*4e00*/  IADD3 R6, R193, 0xe, RZ ;  /* 0x0000000ec1067810 */ /* 0x000fe20007ffe0ff */
[----:B------:R-:W-:Y:S01]  /*4e10*/  IMAD.IADD R223, R225, 0x1, -R205 ;  /* 0x00000001e1df7824 */ /* 0x000fe200078e0acd */
[C---:B------:R-:W-:Y:S01]  /*4e20*/  IADD3 R6, R193.reuse, 0x14, RZ ;  /* 0x00000014c1067810 */ /* 0x040fe20007ffe0ff */
[C---:B------:R-:W-:Y:S01]  /*4e30*/  IMAD.IADD R225, R4.reuse, 0x1, R225 ;  /* 0x0000000104e17824 */ /* 0x040fe200078e02e1 */
[----:B------:R-:W-:Y:S01]  /*4e40*/  IADD3 R6, R193, 0x1a, RZ ;  /* 0x0000001ac1067810 */ /* 0x000fe20007ffe0ff */
[----:B------:R-:W-:Y:S02]  /*4e50*/  IMAD.IADD R221, R223, 0x1, -R205 ;  /* 0x00000001dfdd7824 */ /* 0x000fe400078e0acd */
[----:B------:R-:W-:-:S02]  /*4e60*/  IMAD.IADD R223, R4, 0x1, R223 ;  /* 0x0000000104df7824 */ /* 0x000fc400078e02df */
[----:B------:R-:W-:Y:S02]  /*4e70*/  IMAD.IADD R219, R221, 0x1, -R205 ;  /* 0x00000001dddb7824 */ /* 0x000fe400078e0acd */
[C---:B------:R-:W-:Y:S02]  /*4e80*/  IMAD.IADD R221, R4.reuse, 0x1, R221 ;  /* 0x0000000104dd7824 */ /* 0x040fe400078e02dd */
[----:B------:R-:W-:Y:S02]  /*4e90*/  IMAD.IADD R217, R219, 0x1, -R205 ;  /* 0x00000001dbd97824 */ /* 0x000fe400078e0acd */
[C---:B------:R-:W-:Y:S02]  /*4ea0*/  IMAD.IADD R219, R4.reuse, 0x1, R219 ;  /* 0x0000000104db7824 */ /* 0x040fe400078e02db */
        /* <DEDUP_REMOVED lines=9> */
[----:B------:R-:W-:Y:S02]  /*4f40*/  IMAD.IADD R209, R4, 0x1, R209 ;  /* 0x0000000104d17824 */ /* 0x000fe400078e02d1 */
[--C-:B------:R-:W-:Y:S01]  /*4f50*/  IMAD R233, R8, c[0x0][0x188], R4.reuse ;  /* 0x0000620008e97a24 */ /* 0x100fe200078e0204 */
[C---:B------:R-:W-:Y:S01]  /*4f60*/  IADD3 R205, R4.reuse, R207, -R205 ;  /* 0x000000cf04cd7210 */ /* 0x040fe20007ffe8cd */
[----:B------:R-:W-:Y:S01]  /*4f70*/  IMAD.IADD R207, R4, 0x1, R207 ;  /* 0x0000000104cf7824 */ /* 0x000fe200078e02cf */
[C---:B------:R-:W-:Y:S01]  /*4f80*/  IADD3 R8, R193.reuse, 0x1c, RZ ;  /* 0x0000001cc1087810 */ /* 0x040fe20007ffe0ff */
[C---:B------:R-:W-:Y:S01]  /*4f90*/  IMAD R203, R193.reuse, c[0x0][0x188], R4 ;  /* 0x00006200c1cb7a24 */ /* 0x040fe200078e0204 */
[C---:B------:R-:W-:Y:S01]  /*4fa0*/  IADD3 R4, R193.reuse, 0xc, RZ ;  /* 0x0000000cc1047810 */ /* 0x040fe20007ffe0ff */
[----:B------:R-:W-:Y:S01]  /*4fb0*/  IMAD.MOV.U32 R5, RZ, RZ, c[0x0][0x16c] ;  /* 0x00005b00ff057624 */ /* 0x000fe200078e00ff */
[C---:B------:R-:W-:Y:S01]  /*4fc0*/  IADD3 R4, R193.reuse, 0x12, RZ ;  /* 0x00000012c1047810 */ /* 0x040fe20007ffe0ff */
[----:B------:R-:W-:Y:S01]  /*4fd0*/  IMAD.MOV.U32 R6, RZ, RZ, c[0x0][0x160] ;  /* 0x00005800ff067624 */ /* 0x000fe200078e00ff */
[----:B------:R-:W-:Y:S01]  /*4fe0*/  IADD3 R4, R193, 0x18, RZ ;  /* 0x00000018c1047810 */ /* 0x000fe20007ffe0ff */
[----:B------:R-:W-:-:S02]  /*4ff0*/  IMAD.MOV.U32 R4, RZ, RZ, c[0x0][0x168] ;  /* 0x00005a00ff047624 */ /* 0x000fc400078e00ff */
.L_x_2:
[----:B------:R-:W-:Y:S01]  /*5000*/  IADD3 R8, R193, 0x2, RZ ;  /* 0x00000002c1087810 */ /* 0x000fe20007ffe0ff */
[--C-:B------:R-:W-:Y:S01]  /*5010*/  IMAD.WIDE R10, R205, 0x2, R6.reuse ;  /* 0x00000002cd0a7825 */ /* 0x100fe200078e0206 */
[----:B------:R-:W-:Y:S01]  /*5020*/  ISETP.GE.AND P2, PT, R193, UR5, PT ;  /* 0x00000005c1007c0c */ /* 0x000fe2000bf46270 */
[----:B-----5:R-:W2:Y:S01]  /*5030*/  LDL R65, [R1+0xb8] ;  /* 0x0000b80001417983 */ /* 0x020ea20000100800 */
[----:B------:R-:W-:Y:S01]  /*5040*/  ISETP.GE.AND P3, PT, R8, UR5, PT ;  /* 0x0000000508007c0c */ /* 0x000fe2000bf66270 */
[----:B------:R-:W-:Y:S01]  /*5050*/  IMAD.WIDE R8, R203, 0x2, R6 ;  /* 0x00000002cb087825 */ /* 0x000fe200078e0206 */
[----:B------:R-:W-:Y:S01]  /*5060*/  IADD3 R56, R193, 0x4, RZ ;  /* 0x00000004c1387810 */ /* 0x000fe20007ffe0ff */
[----:B------:R-:W3:Y:S01]  /*5070*/  LDL R63, [R1+0xb4] ;  /* 0x0000b400013f7983 */ /* 0x000ee20000100800 */
[----:B------:R-:W-:-:S02]  /*5080*/  PRMT R198, RZ, 0x7610, R198 ;  /* 0x00007610ffc67816 */ /* 0x000fc400000000c6 */
[----:B------:R-:W-:Y:S01]  /*5090*/  ISETP.GE.AND P4, PT, R56, UR5, PT ;  /* 0x0000000538007c0c */ /* 0x000fe2000bf86270 */
[----:B------:R-:W4:Y:S01]  /*50a0*/  LDL R62, [R1+0xb0] ;  /* 0x0000b000013e7983 */ /* 0x000f220000100800 */
[----:B------:R-:W-:Y:S02]  /*50b0*/  PRMT R187, RZ, 0x7610, R187 ;  /* 0x00007610ffbb7816 */ /* 0x000fe400000000bb */
[----:B------:R-:W-:Y:S01]  /*50c0*/  PRMT R166, RZ, 0x7610, R166 ;  /* 0x00007610ffa67816 */ /* 0x000fe200000000a6 */
[----:B------:R0:W2:Y:S04]  /*50d0*/  @!P2 LDG.E.U16 R198, [R8.64] ;  /* 0x0000000608c6a981 */ /* 0x0000a8000c1e1500 */
[----:B------:R1:W3:Y:S01]  /*50e0*/  @!P3 LDG.E.U16 R187, [R10.64] ;  /* 0x000000060abbb981 */ /* 0x0002e2000c1e1500 */
[----:B------:R-:W-:-:S02]  /*50f0*/  IADD3 R56, R193, 0x6, RZ ;  /* 0x00000006c1387810 */ /* 0x000fc40007ffe0ff */
[----:B------:R-:W-:Y:S01]  /*5100*/  IADD3 R58, R193, 0x8, RZ ;  /* 0x00000008c13a7810 */ /* 0x000fe20007ffe0ff */
[----:B------:R-:W4:Y:S01]  /*5110*/  LDL R66, [R1+0xa8] ;  /* 0x0000a80001427983 */ /* 0x000f220000100800 */
[----:B0-----:R-:W-:Y:S01]  /*5120*/  IMAD.WIDE R8, R207, 0x2, R6 ;  /* 0x00000002cf087825 */ /* 0x001fe200078e0206 */
[----:B------:R-:W-:Y:S02]  /*5130*/  PRMT R165, RZ, 0x7610, R165 ;  /* 0x00007610ffa57816 */ /* 0x000fe400000000a5 */
[----:B------:R-:W4:Y:S04]  /*5140*/  LDL R64, [R1+0xac] ;  /* 0x0000ac0001407983 */ /* 0x000f280000100800 */
[----:B------:R0:W4:Y:S01]  /*5150*/  @!P4 LDG.E.U16 R166, [R8.64] ;  /* 0x0000000608a6c981 */ /* 0x000122000c1e1500 */
[----:B------:R-:W-:-:S02]  /*5160*/  ISETP.GE.AND P5, PT, R56, UR5, PT ;  /* 0x0000000538007c0c */ /* 0x000fc4000bfa6270 */
[----:B------:R-:W-:Y:S01]  /*5170*/  ISETP.GE.AND P6, PT, R58, UR5, PT ;  /* 0x000000053a007c0c */ /* 0x000fe2000bfc6270 */
[----:B------:R-:W4:Y:S01]  /*5180*/  LDL R76, [R1+0xa4] ;  /* 0x0000a400014c7983 */ /* 0x000f220000100800 */
[C---:B------:R-:W-:Y:S02]  /*5190*/  IADD3 R57, R193.reuse, 0xa, RZ ;  /* 0x0000000ac1397810 */ /* 0x040fe40007ffe0ff */
[----:B------:R-:W-:Y:S01]  /*51a0*/  IADD3 R56, R193, 0xc, RZ ;  /* 0x0000000cc1387810 */ /* 0x000fe20007ffe0ff */
[----:B------:R-:W4:Y:S01]  /*51b0*/  LDL R69, [R1+0x9c] ;  /* 0x00009c0001457983 */ /* 0x000f220000100800 */
[----:B------:R-:W-:Y:S01]  /*51c0*/  ISETP.GE.AND P0, PT, R57, UR5, PT ;  /* 0x0000000539007c0c */ /* 0x000fe2000bf06270 */
[----:B0-----:R-:W-:Y:S01]  /*51d0*/  IMAD.WIDE R8, R209, 0x2, R6 ;  /* 0x00000002d1087825 */ /* 0x001fe200078e0206 */
[----:B------:R-:W-:Y:S01]  /*51e0*/  ISETP.GE.AND P1, PT, R56, UR5, PT ;  /* 0x0000000538007c0c */ /* 0x000fe2000bf26270 */
[----:B------:R-:W4:Y:S01]  /*51f0*/  LDL R71, [R1+0xa0] ;  /* 0x0000a00001477983 */ /* 0x000f220000100800 */
[----:B------:R-:W-:-:S02]  /*5200*/  PRMT R167, RZ, 0x7610, R167 ;  /* 0x00007610ffa77816 */ /* 0x000fc400000000a7 */
[C---:B------:R-:W-:Y:S01]  /*5210*/  IADD3 R57, R193.reuse, 0xe, RZ ;  /* 0x0000000ec1397810 */ /* 0x040fe20007ffe0ff */
[----:B------:R0:W4:Y:S01]  /*5220*/  @!P5 LDG.E.U16 R165, [R8.64] ;  /* 0x0000000608a5d981 */ /* 0x000122000c1e1500 */
[----:B------:R-:W-:Y:S01]  /*5230*/  IADD3 R56, R193, 0x10, RZ ;  /* 0x00000010c1387810 */ /* 0x000fe20007ffe0ff */
[----:B-1----:R-:W-:Y:S01]  /*5240*/  IMAD.WIDE R10, R213, 0x2, R6 ;  /* 0x00000002d50a7825 */ /* 0x002fe200078e0206 */
[----:B------:R-:W-:Y:S01]  /*5250*/  PRMT R169, RZ, 0x7610, R169 ;  /* 0x00007610ffa97816 */ /* 0x000fe200000000a9 */
[----:B------:R-:W4:Y:S01]  /*5260*/  LDL R68, [R1+0x98] ;  /* 0x0000980001447983 */ /* 0x000f220000100800 */
[----:B------:R-:W-:Y:S02]  /*5270*/  PRMT R168, RZ, 0x7610, R168 ;  /* 0x00007610ffa87816 */ /* 0x000fe400000000a8 */
[----:B------:R-:W-:Y:S01]  /*5280*/  IADD3 R58, R193, 0x12, RZ ;  /* 0x00000012c13a7810 */ /* 0x000fe20007ffe0ff */
[----:B------:R-:W4:Y:S01]  /*5290*/  LDL R70, [R1+0x94] ;  /* 0x0000940001467983 */ /* 0x000f220000100800 */
[----:B0-----:R-:W-:Y:S01]  /*52a0*/  IMAD.WIDE R8, R211, 0x2, R6 ;  /* 0x00000002d3087825 */ /* 0x001fe200078e0206 */
[----:B------:R-:W-:-:S02]  /*52b0*/  PRMT R170, RZ, 0x7610, R170 ;  /* 0x00007610ffaa7816 */ /* 0x000fc400000000aa */
[----:B------:R0:W4:Y:S04]  /*52c0*/  @!P0 LDG.E.U16 R169, [R10.64] ;  /* 0x000000060aa98981 */ /* 0x000128000c1e1500 */
[----:B------:R1:W4:Y:S01]  /*52d0*/  @!P6 LDG.E.U16 R167, [R8.64] ;  /* 0x0000000608a7e981 */ /* 0x000322000c1e1500 */
[----:B------:R-:W-:Y:S02]  /*52e0*/  PRMT R172, RZ, 0x7610, R172 ;  /* 0x00007610ffac7816 */ /* 0x000fe400000000ac */
[----:B------:R-:W-:Y:S01]  /*52f0*/  PRMT R177, RZ, 0x7610, R177 ;  /* 0x00007610ffb17816 */ /* 0x000fe200000000b1 */
[----:B------:R-:W4:Y:S04]  /*5300*/  LDL R75, [R1+0x90] ;  /* 0x00009000014b7983 */ /* 0x000f280000100800 */
[----:B------:R-:W4:Y:S01]  /*5310*/  LDL R73, [R1+0x8c] ;  /* 0x00008c0001497983 */ /* 0x000f220000100800 */
[----:B-1----:R-:W-:-:S03]  /*5320*/  IMAD.WIDE R8, R215, 0x2, R6 ;  /* 0x00000002d7087825 */ /* 0x002fc600078e0206 */
[----:B------:R-:W4:Y:S01]  /*5330*/  LDL R74, [R1+0x84] ;  /* 0x00008400014a7983 */ /* 0x000f220000100800 */
[----:B0-----:R-:W-:-:S03]  /*5340*/  IMAD.WIDE R10, R217, 0x2, R6 ;  /* 0x00000002d90a7825 */ /* 0x001fc600078e0206 */
[----:B------:R0:W4:Y:S04]  /*5350*/  @!P1 LDG.E.U16 R168, [R8.64] ;  /* 0x0000000608a89981 */ /* 0x000128000c1e1500 */
[----:B------:R-:W4:Y:S04]  /*5360*/  LDL R72, [R1+0x88] ;  /* 0x0000880001487983 */ /* 0x000f280000100800 */
[----:B------:R-:W4:Y:S01]  /*5370*/  LDL R179, [R1+0x78] ;  /* 0x0000780001b37983 */ /* 0x000f220000100800 */
[----:B0-----:R-:W-:-:S03]  /*5380*/  IMAD.WIDE R8, R221, 0x2, R6 ;  /* 0x00000002dd087825 */ /* 0x001fc600078e0206 */
[----:B------:R-:W4:Y:S04]  /*5390*/  LDL R178, [R1+0x6c] ;  /* 0x00006c0001b27983 */ /* 0x000f280000100800 */
[----:B------:R-:W4:Y:S04]  /*53a0*/  LDL R180, [R1+0x7c] ;  /* 0x00007c0001b47983 */ /* 0x000f280000100800 */
[----:B------:R-:W4:Y:S04]  /*53b0*/  LDL R181, [R1+0x64] ;  /* 0x0000640001b57983 */ /* 0x000f280000100800 */
[----:B------:R-:W0:Y:S01]  /*53c0*/  S2R R67, SR_TID.X ;  /* 0x0000000000437919 */ /* 0x000e220000002100 */
[----:B------:R-:W-:-:S02]  /*53d0*/  IADD3 R59, R193, 0x18, RZ ;  /* 0x00000018c13b7810 */ /* 0x000fc40007ffe0ff */
[----:B------:R-:W-:Y:S02]  /*53e0*/  PRMT R171, RZ, 0x7610, R171 ;  /* 0x00007610ffab7816 */ /* 0x000fe400000000ab */
[----:B------:R-:W-:Y:S01]  /*53f0*/  PRMT R186, RZ, 0x7610, R186 ;  /* 0x00007610ffba7816 */ /* 0x000fe200000000ba */
[----:B------:R-:W-:Y:S01]  /*5400*/  IMAD.WIDE R60, R233, 0x2, R6 ;  /* 0x00000002e93c7825 */ /* 0x000fe200078e0206 */
[----:B------:R-:W-:Y:S01]  /*5410*/  PRMT R176, RZ, 0x7610, R176 ;  /* 0x00007610ffb07816 */ /* 0x000fe200000000b0 */
[----:B------:R-:W4:Y:S01]  /*5420*/  LDL R79, [R1+0x74] ;  /* 0x00007400014f7983 */ /* 0x000f220000100800 */
[----:B------:R-:W-:Y:S02]  /*5430*/  PRMT R174, RZ, 0x7610, R174 ;  /* 0x00007610ffae7816 */ /* 0x000fe400000000ae */
[----:B------:R-:W-:Y:S01]  /*5440*/  PRMT R175, RZ, 0x7610, R175 ;  /* 0x00007610ffaf7816 */ /* 0x000fe200000000af */
[----:B------:R-:W4:Y:S01]  /*5450*/  LDL R78, [R1+0x70] ;  /* 0x00007000014e7983 */ /* 0x000f220000100800 */
[----:B------:R-:W-:-:S03]  /*5460*/  PRMT R173, RZ, 0x7610, R173 ;  /* 0x00007610ffad7816 */ /* 0x000fc600000000ad */
[----:B------:R-:W4:Y:S04]  /*5470*/  LDL R183, [R1+0x68] ;  /* 0x0000680001b77983 */ /* 0x000f280000100800 */
[----:B------:R-:W4:Y:S04]  /*5480*/  LDL R182, [R1+0x5c] ;  /* 0x00005c0001b67983 */ /* 0x000f280000100800 */
[----:B------:R-:W4:Y:S01]  /*5490*/  LDL R184, [R1+0x58] ;  /* 0x0000580001b87983 */ /* 0x000f220000100800 */
[----:B--2---:R-:W-:Y:S02]  /*54a0*/  SEL R198, R198, RZ, !P2 ;  /* 0x000000ffc6c67207 */ /* 0x004fe40005000000 */
[----:B------:R-:W-:-:S02]  /*54b0*/  ISETP.GE.AND P2, PT, R57, UR5, PT ;  /* 0x0000000539007c0c */ /* 0x000fc4000bf46270 */
[----:B---3--:R-:W-:Y:S02]  /*54c0*/  SEL R187, R187, RZ, !P3 ;  /* 0x000000ffbbbb7207 */ /* 0x008fe40005800000 */
[----:B------:R-:W-:Y:S01]  /*54d0*/  ISETP.GE.AND P3, PT, R56, UR5, PT ;  /* 0x0000000538007c0c */ /* 0x000fe2000bf66270 */
[----:B------:R-:W-:-:S08]  /*54e0*/  IMAD.WIDE R56, R219, 0x2, R6 ;  /* 0x00000002db387825 */ /* 0x000fd000078e0206 */
[----:B------:R1:W2:Y:S01]  /*54f0*/  @!P2 LDG.E.U16 R170, [R10.64] ;  /* 0x000000060aaaa981 */ /* 0x0002a2000c1e1500 */
[----:B----4-:R-:W-:Y:S02]  /*5500*/  SEL R166, R166, RZ, !P4 ;  /* 0x000000ffa6a67207 */ /* 0x010fe40006000000 */
[----:B------:R-:W-:Y:S01]  /*5510*/  ISETP.GE.AND P4, PT, R58, UR5, PT ;  /* 0x000000053a007c0c */ /* 0x000fe2000bf86270 */
[----:B------:R3:W4:-:S12]  /*5520*/  @!P3 LDG.E.U16 R172, [R56.64] ;  /* 0x0000000638acb981 */ /* 0x000718000c1e1500 */
[----:B------:R0:W4:Y:S01]  /*5530*/  @!P4 LDG.E.U16 R177, [R8.64] ;  /* 0x0000000608b1c981 */ /* 0x000122000c1e1500 */
[----:B------:R-:W-:Y:S02]  /*5540*/  IADD3 R58, R193, 0x14, RZ ;  /* 0x00000014c13a7810 */ /* 0x000fe40007ffe0ff */
[----:B------:R-:W-:Y:S02]  /*5550*/  SEL R165, R165, RZ, !P5 ;  /* 0x000000ffa5a57207 */ /* 0x000fe40006800000 */
[----:B------:R-:W-:Y:S02]  /*5560*/  ISETP.GE.AND P5, PT, R58, UR5, PT ;  /* 0x000000053a007c0c */ /* 0x000fe4000bfa6270 */
[----:B------:R-:W-:Y:S02]  /*5570*/  IADD3 R58, R193, 0x16, RZ ;  /* 0x00000016c13a7810 */ /* 0x000fe40007ffe0ff */
[----:B------:R-:W-:Y:S02]  /*5580*/  SEL R167, R167, RZ, !P6 ;  /* 0x000000ffa7a77207 */ /* 0x000fe40007000000 */
[----:B------:R-:W-:-:S02]  /*5590*/  ISETP.GE.AND P6, PT, R58, UR5, PT ;  /* 0x000000053a007c0c */ /* 0x000fc4000bfc6270 */
[----:B------:R-:W-:Y:S02]  /*55a0*/  IADD3 R58, R193, 0x1a, RZ ;  /* 0x0000001ac13a7810 */ /* 0x000fe40007ffe0ff */
[----:B------:R-:W-:Y:S02]  /*55b0*/  SEL R169, R169, RZ, !P0 ;  /* 0x000000ffa9a97207 */ /* 0x000fe40004000000 */
[----:B------:R-:W-:Y:S02]  /*55c0*/  ISETP.GE.AND P0, PT, R59, UR5, PT ;  /* 0x000000053b007c0c */ /* 0x000fe4000bf06270 */
[----:B------:R-:W-:Y:S02]  /*55d0*/  IADD3 R59, R193, 0x1c, RZ ;  /* 0x0000001cc13b7810 */ /* 0x000fe40007ffe0ff */
[----:B------:R-:W-:Y:S02]  /*55e0*/  SEL R168, R168, RZ, !P1 ;  /* 0x000000ffa8a87207 */ /* 0x000fe40004800000 */
[----:B------:R-:W-:-:S02]  /*55f0*/  ISETP.GE.AND P1, PT, R58, UR5, PT ;  /* 0x000000053a007c0c */ /* 0x000fc4000bf26270 */
[----:B------:R-:W-:Y:S01]  /*5600*/  IADD3 R58, R193, 0x1e, RZ ;  /* 0x0000001ec13a7810 */ /* 0x000fe20007ffe0ff */
[----:B0-----:R-:W-:Y:S01]  /*5610*/  IMAD.WIDE R8, R223, 0x2, R6 ;  /* 0x00000002df087825 */ /* 0x001fe200078e0206 */
[----:B------:R-:W-:-:S04]  /*5620*/  LOP3.LUT R67, R67, 0x1f, RZ, 0xc0, !PT ;  /* 0x0000001f43437812 */ /* 0x000fc800078ec0ff */
[----:B------:R0:W4:Y:S01]  /*5630*/  @!P5 LDG.E.U16 R171, [R8.64] ;  /* 0x0000000608abd981 */ /* 0x000122000c1e1500 */
[----:B-1----:R-:W-:-:S04]  /*5640*/  IMAD.WIDE R10, R227, 0x2, R6 ;  /* 0x00000002e30a7825 */ /* 0x002fc800078e0206 */
[--C-:B---3--:R-:W-:Y:S01]  /*5650*/  IMAD.WIDE R56, R229, 0x2, R6.reuse ;  /* 0x00000002e5387825 */ /* 0x108fe200078e0206 */
[----:B------:R1:W3:Y:S03]  /*5660*/  @!P0 LDG.E.U16 R176, [R10.64] ;  /* 0x000000060ab08981 */ /* 0x0002e6000c1e1500 */
[----:B0-----:R-:W-:Y:S01]  /*5670*/  IMAD.WIDE R8, R225, 0x2, R6 ;  /* 0x00000002e1087825 */ /* 0x001fe200078e0206 */
[----:B------:R0:W3:Y:S04]  /*5680*/  @!P1 LDG.E.U16 R174, [R56.64] ;  /* 0x0000000638ae9981 */ /* 0x0000e8000c1e1500 */
[----:B------:R0:W3:Y:S01]  /*5690*/  @!P6 LDG.E.U16 R186, [R8.64] ;  /* 0x0000000608bae981 */ /* 0x0000e2000c1e1500 */
[----:B-1----:R-:W-:-:S02]  /*56a0*/  PRMT R11, RZ, 0x7610, R11 ;  /* 0x00007610ff0b7816 */ /* 0x002fc4000000000b */
[----:B------:R-:W-:Y:S02]  /*56b0*/  PRMT R10, RZ, 0x7610, R10 ;  /* 0x00007610ff0a7816 */ /* 0x000fe4000000000a */
[----:B0-----:R-:W-:Y:S02]  /*56c0*/  PRMT R56, RZ, 0x7610, R56 ;  /* 0x00007610ff387816 */ /* 0x001fe40000000038 */
[----:B------:R-:W-:Y:S02]  /*56d0*/  PRMT R9, RZ, 0x7610, R9 ;  /* 0x00007610ff097816 */ /* 0x000fe40000000009 */
[----:B------:R-:W-:Y:S02]  /*56e0*/  PRMT R8, RZ, 0x7610, R8 ;  /* 0x00007610ff087816 */ /* 0x000fe40000000008 */
[----:B------:R-:W-:Y:S02]  /*56f0*/  PRMT R57, RZ, 0x7610, R57 ;  /* 0x00007610ff397816 */ /* 0x000fe40000000039 */
[----:B--2---:R-:W-:-:S02]  /*5700*/  SEL R170, R170, RZ, !P2 ;  /* 0x000000ffaaaa7207 */ /* 0x004fc40005000000 */
[----:B------:R-:W-:Y:S02]  /*5710*/  ISETP.GE.AND P2, PT, R59, UR5, PT ;  /* 0x000000053b007c0c */ /* 0x000fe4000bf46270 */
[----:B----4-:R-:W-:Y:S02]  /*5720*/  SEL R172, R172, RZ, !P3 ;  /* 0x000000ffacac7207 */ /* 0x010fe40005800000 */
[----:B------:R-:W-:Y:S01]  /*5730*/  ISETP.GE.AND P3, PT, R58, UR5, PT ;  /* 0x000000053a007c0c */ /* 0x000fe2000bf66270 */
[----:B------:R-:W-:-:S08]  /*5740*/  IMAD.WIDE R58, R231, 0x2, R6 ;  /* 0x00000002e73a7825 */ /* 0x000fd000078e0206 */
[----:B------:R0:W2:Y:S01]  /*5750*/  @!P2 LDG.E.U16 R175, [R58.64] ;  /* 0x000000063aafa981 */ /* 0x0000a2000c1e1500 */
[----:B------:R-:W-:Y:S02]  /*5760*/  SEL R177, R177, RZ, !P4 ;  /* 0x000000ffb1b17207 */ /* 0x000fe40006000000 */
[----:B------:R-:W-:Y:S01]  /*5770*/  ISETP.GE.AND P4, PT, R67, UR5, PT ;  /* 0x0000000543007c0c */ /* 0x000fe2000bf86270 */
[----:B------:R1:W4:Y:S01]  /*5780*/  @!P3 LDG.E.U16 R173, [R60.64] ;  /* 0x000000063cadb981 */ /* 0x000322000c1e1500 */
[----:B------:R-:W-:-:S03]  /*5790*/  IMAD.WIDE R66, R66, 0x2, R4 ;  /* 0x0000000242427825 */ /* 0x000fc600078e0204 */
[----:B------:R-:W-:Y:S06]  /*57a0*/  BAR.SYNC 0x0 ;  /* 0x0000000000007b1d */ /* 0x000fec0000000000 */
[--C-:B0-----:R-:W-:Y:S02]  /*57b0*/  IMAD.WIDE R58, R65, 0x2, R4.reuse ;  /* 0x00000002413a7825 */ /* 0x101fe400078e0204 */
[----:B------:R0:W2:Y:S02]  /*57c0*/  @!P4 LDG.E.U16 R56, [R66.64] ;  /* 0x000000064238c981 */ /* 0x0000a4000c1e1500 */
[----:B-1----:R-:W-:-:S02]  /*57d0*/  IMAD.WIDE R60, R63, 0x2, R4 ;  /* 0x000000023f3c7825 */ /* 0x002fc400078e0204 */
[----:B------:R1:W2:Y:S02]  /*57e0*/  @!P4 LDG.E.U16 R9, [R58.64] ;  /* 0x000000063a09c981 */ /* 0x0002a4000c1e1500 */
[--C-:B------:R-:W-:Y:S02]  /*57f0*/  IMAD.WIDE R62, R62, 0x2, R4.reuse ;  /* 0x000000023e3e7825 */ /* 0x100fe400078e0204 */
[----:B------:R0:W2:Y:S02]  /*5800*/  @!P4 LDG.E.U16 R10, [R60.64] ;  /* 0x000000063c0ac981 */ /* 0x0000a4000c1e1500 */
[----:B------:R-:W-:Y:S02]  /*5810*/  IMAD.WIDE R64, R64, 0x2, R4 ;  /* 0x0000000240407825 */ /* 0x000fe400078e0204 */
[----:B------:R0:W2:Y:S01]  /*5820*/  @!P4 LDG.E.U16 R11, [R62.64] ;  /* 0x000000063e0bc981 */ /* 0x0000a2000c1e1500 */
[----:B-1----:R-:W-:Y:S01]  /*5830*/  PRMT R58, RZ, 0x7610, R58 ;  /* 0x00007610ff3a7816 */ /* 0x002fe2000000003a */
[----:B0-----:R-:W-:-:S02]  /*5840*/  IMAD.WIDE R66, R69, 0x2, R4 ;  /* 0x0000000245427825 */ /* 0x001fc400078e0204 */
[----:B------:R0:W2:Y:S01]  /*5850*/  @!P4 LDG.E.U16 R8, [R64.64] ;  /* 0x000000064008c981 */ /* 0x0000a2000c1e1500 */
[----:B------:R-:W-:Y:S02]  /*5860*/  PRMT R59, RZ, 0x7610, R59 ;  /* 0x00007610ff3b7816 */ /* 0x000fe4000000003b */
[----:B------:R-:W-:Y:S01]  /*5870*/  PRMT R61, RZ, 0x7610, R61 ;  /* 0x00007610ff3d7816 */ /* 0x000fe2000000003d */
[----:B------:R-:W-:-:S04]  /*5880*/  IMAD.WIDE R68, R68, 0x2, R4 ;  /* 0x0000000244447825 */ /* 0x000fc800078e0204 */
[--C-:B------:R-:W-:Y:S01]  /*5890*/  IMAD.WIDE R62, R76, 0x2, R4.reuse ;  /* 0x000000024c3e7825 */ /* 0x100fe200078e0204 */
[----:B------:R1:W2:Y:S03]  /*58a0*/  @!P4 LDG.E.U16 R57, [R68.64] ;  /* 0x000000064439c981 */ /* 0x0002a6000c1e1500 */
[--C-:B0-----:R-:W-:Y:S01]  /*58b0*/  IMAD.WIDE R64, R71, 0x2, R4.reuse ;  /* 0x0000000247407825 */ /* 0x101fe200078e0204 */
[----:B------:R0:W2:Y:S03]  /*58c0*/  @!P4 LDG.E.U16 R58, [R62.64] ;  /* 0x000000063e3ac981 */ /* 0x0000a6000c1e1500 */
[--C-:B------:R-:W-:Y:S01]  /*58d0*/  IMAD.WIDE R70, R70, 0x2, R4.reuse ;  /* 0x0000000246467825 */ /* 0x100fe200078e0204 */
[----:B------:R-:W2:Y:S03]  /*58e0*/  LDL R76, [R1+0x80] ;  /* 0x00008000014c7983 */ /* 0x000ea60000100800 */
[----:B-1----:R-:W-:Y:S01]  /*58f0*/  IMAD.WIDE R68, R75, 0x2, R4 ;  /* 0x000000024b447825 */ /* 0x002fe200078e0204 */
[----:B------:R1:W3:Y:S01]  /*5900*/  @!P4 LDG.E.U16 R59, [R64.64] ;  /* 0x00000006403bc981 */ /* 0x0002e2000c1e1500 */
[----:B0-----:R-:W-:-:S02]  /*5910*/  PRMT R63, RZ, 0x7610, R63 ;  /* 0x00007610ff3f7816 */ /* 0x001fc4000000003f */
[----:B------:R-:W-:Y:S01]  /*5920*/  IMAD.WIDE R74, R74, 0x2, R4 ;  /* 0x000000024a4a7825 */ /* 0x000fe200078e0204 */
[----:B------:R0:W3:Y:S01]  /*5930*/  @!P4 LDG.E.U16 R61, [R70.64] ;  /* 0x00000006463dc981 */ /* 0x0000e2000c1e1500 */
[----:B------:R-:W-:-:S03]  /*5940*/  PRMT R62, RZ, 0x7610, R62 ;  /* 0x00007610ff3e7816 */ /* 0x000fc6000000003e */
[----:B------:R0:W3:Y:S01]  /*5950*/  @!P4 LDG.E.U16 R63, [R68.64] ;  /* 0x00000006443fc981 */ /* 0x0000e2000c1e1500 */
[----:B-1----:R-:W-:Y:S02]  /*5960*/  PRMT R64, RZ, 0x7610, R64 ;  /* 0x00007610ff407816 */ /* 0x002fe40000000040 */
[----:B------:R-:W-:Y:S01]  /*5970*/  PRMT R65, RZ, 0x7610, R65 ;  /* 0x00007610ff417816 */ /* 0x000fe20000000041 */
[----:B------:R1:W3:Y:S01]  /*5980*/  @!P4 LDG.E.U16 R62, [R74.64] ;  /* 0x000000064a3ec981 */ /* 0x0002e2000c1e1500 */
[----:B0-----:R-:W-:-:S04]  /*5990*/  IMAD.WIDE R70, R73, 0x2, R4 ;  /* 0x0000000249467825 */ /* 0x001fc800078e0204 */
[----:B------:R-:W-:Y:S01]  /*59a0*/  IMAD.WIDE R72, R72, 0x2, R4 ;  /* 0x0000000248487825 */ /* 0x000fe200078e0204 */
[----:B------:R0:W3:Y:S01]  /*59b0*/  @!P4 LDG.E.U16 R64, [R70.64] ;  /* 0x000000064640c981 */ /* 0x0000e2000c1e1500 */
[----:B------:R-:W-:Y:S02]  /*59c0*/  PRMT R69, RZ, 0x7610, R69 ;  /* 0x00007610ff457816 */ /* 0x000fe40000000045 */
[--C-:B-1----:R-:W-:Y:S01]  /*59d0*/  IMAD.WIDE R74, R179, 0x2, R4.reuse ;  /* 0x00000002b34a7825 */ /* 0x102fe200078e0204 */
[----:B------:R1:W3:Y:S03]  /*59e0*/  @!P4 LDG.E.U16 R65, [R72.64] ;  /* 0x000000064841c981 */ /* 0x0002e6000c1e1500 */
[----:B------:R-:W-:Y:S01]  /*59f0*/  IMAD.WIDE R178, R178, 0x2, R4 ;  /* 0x00000002b2b27825 */ /* 0x000fe200078e0204 */
[----:B------:R1:W3:Y:S01]  /*5a00*/  @!P4 LDG.E.U16 R69, [R74.64] ;  /* 0x000000064a45c981 */ /* 0x0002e2000c1e1500 */
[----:B0-----:R-:W-:-:S02]  /*5a10*/  PRMT R71, RZ, 0x7610, R71 ;  /* 0x00007610ff477816 */ /* 0x001fc40000000047 */
[----:B-1----:R-:W-:-:S04]  /*5a20*/  IMAD.WIDE R72, R180, 0x2, R4 ;  /* 0x00000002b4487825 */ /* 0x002fc800078e0204 */
[----:B------:R0:W3:Y:S01]  /*5a30*/  @!P4 LDG.E.U16 R71, [R178.64] ;  /* 0x00000006b247c981 */ /* 0x0000e2000c1e1500 */
[----:B------:R-:W-:-:S03]  /*5a40*/  PRMT R74, RZ, 0x7610, R74 ;  /* 0x00007610ff4a7816 */ /* 0x000fc6000000004a */
[----:B------:R-:W3:Y:S01]  /*5a50*/  LDL R180, [R1+0x60] ;  /* 0x0000600001b47983 */ /* 0x000ee20000100800 */
[----:B0-----:R-:W-:-:S05]  /*5a60*/  IMAD.WIDE R178, R181, 0x2, R4 ;  /* 0x00000002b5b27825 */ /* 0x001fca00078e0204 */
[----:B------:R0:W4:Y:S04]  /*5a70*/  @!P4 LDG.E.U16 R74, [R178.64] ;  /* 0x00000006b24ac981 */ /* 0x000128000c1e1500 */
[----:B0-----:R-:W4:Y:S01]  /*5a80*/  LDL R179, [R1+0x54] ;  /* 0x0000540001b37983 */ /* 0x001f220000100800 */
[----:B------:R-:W-:-:S06]  /*5a90*/  PRMT R60, RZ, 0x7610, R60 ;  /* 0x00007610ff3c7816 */ /* 0x000fcc000000003c */
[----:B------:R0:W4:Y:S01]  /*5aa0*/  @!P4 LDG.E.U16 R60, [R66.64] ;  /* 0x00000006423cc981 */ /* 0x000122000c1e1500 */
[----:B------:R-:W-:Y:S02]  /*5ab0*/  PRMT R68, RZ, 0x7610, R68 ;  /* 0x00007610ff447816 */ /* 0x000fe40000000044 */
[----:B------:R-:W-:Y:S01]  /*5ac0*/  PRMT R70, RZ, 0x7610, R70 ;  /* 0x00007610ff467816 */ /* 0x000fe20000000046 */
[----:B------:R-:W-:Y:S01]  /*5ad0*/  IMAD.WIDE R184, R184, 0x2, R4 ;  /* 0x00000002b8b87825 */ /* 0x000fe200078e0204 */
[----:B------:R-:W-:Y:S02]  /*5ae0*/  PRMT R75, RZ, 0x7610, R75 ;  /* 0x00007610ff4b7816 */ /* 0x000fe4000000004b */
[----:B------:R1:W4:Y:S01]  /*5af0*/  @!P4 LDG.E.U16 R68, [R72.64] ;  /* 0x000000064844c981 */ /* 0x000322000c1e1500 */
[----:B0-----:R-:W-:Y:S02]  /*5b00*/  PRMT R66, RZ, 0x7610, R66 ;  /* 0x00007610ff427816 */ /* 0x001fe40000000042 */
[----:B------:R-:W-:-:S02]  /*5b10*/  PRMT R67, RZ, 0x7610, R67 ;  /* 0x00007610ff437816 */ /* 0x000fc40000000043 */
[----:B-1----:R-:W-:Y:S02]  /*5b20*/  PRMT R73, RZ, 0x7610, R73 ;  /* 0x00007610ff497816 */ /* 0x002fe40000000049 */
[----:B------:R-:W-:Y:S01]  /*5b30*/  PRMT R72, RZ, 0x7610, R72 ;  /* 0x00007610ff487816 */ /* 0x000fe20000000048 */
[----:B--2---:R-:W-:-:S05]  /*5b40*/  IMAD.WIDE R76, R76, 0x2, R4 ;  /* 0x000000024c4c7825 */ /* 0x004fca00078e0204 */
[----:B------:R0:W2:Y:S02]  /*5b50*/  @!P4 LDG.E.U16 R66, [R76.64] ;  /* 0x000000064c42c981 */ /* 0x0000a4000c1e1500 */
[----:B0-----:R-:W-:-:S04]  /*5b60*/  IMAD.WIDE R76, R79, 0x2, R4 ;  /* 0x000000024f4c7825 */ /* 0x001fc800078e0204 */
[----:B------:R-:W-:Y:S01]  /*5b70*/  IMAD.WIDE R78, R78, 0x2, R4 ;  /* 0x000000024e4e7825 */ /* 0x000fe200078e0204 */
[----:B------:R0:W2:Y:S04]  /*5b80*/  @!P4 LDG.E.U16 R70, [R76.64] ;  /* 0x000000064c46c981 */ /* 0x0000a8000c1e1500 */
[----:B------:R1:W2:Y:S01]  /*5b90*/  @!P4 LDG.E.U16 R67, [R78.64] ;  /* 0x000000064e43c981 */ /* 0x0002a2000c1e1500 */
[----:B0-----:R-:W-:Y:S01]  /*5ba0*/  PRMT R76, RZ, 0x7610, R76 ;  /* 0x00007610ff4c7816 */ /* 0x001fe2000000004c */
[----:B-1----:R-:W-:-:S05]  /*5bb0*/  IMAD.WIDE R78, R183, 0x2, R4 ;  /* 0x00000002b74e7825 */ /* 0x002fca00078e0204 */
[----:B------:R0:W2:Y:S01]  /*5bc0*/  @!P4 LDG.E.U16 R76, [R184.64] ;  /* 0x00000006b84cc981 */ /* 0x0000a2000c1e1500 */
[----:B------:R-:W-:-:S03]  /*5bd0*/  IMAD.WIDE R182, R182, 0x2, R4 ;  /* 0x00000002b6b67825 */ /* 0x000fc600078e0204 */
[----:B------:R1:W2:Y:S01]  /*5be0*/  @!P4 LDG.E.U16 R73, [R78.64] ;  /* 0x000000064e49c981 */ /* 0x0002a2000c1e1500 */
[----:B---3--:R-:W-:-:S03]  /*5bf0*/  IMAD.WIDE R180, R180, 0x2, R4 ;  /* 0x00000002b4b47825 */ /* 0x008fc600078e0204 */
[----:B------:R3:W2:Y:S04]  /*5c00*/  @!P4 LDG.E.U16 R72, [R182.64] ;  /* 0x00000006b648c981 */ /* 0x0006a8000c1e1500 */
[----:B------:R3:W2:Y:S01]  /*5c10*/  @!P4 LDG.E.U16 R75, [R180.64] ;  /* 0x00000006b44bc981 */ /* 0x0006a2000c1e1500 */
[----:B-1----:R-:W-:-:S03]  /*5c20*/  PRMT R78, RZ, 0x7610, R78 ;  /* 0x00007610ff4e7816 */ /* 0x002fc6000000004e */
[----:B0-----:R-:W2:Y:S04]  /*5c30*/  LDL R185, [R1+0x48] ;  /* 0x0000480001b97983 */ /* 0x001ea80000100800 */
[----:B---3--:R-:W3:Y:S04]  /*5c40*/  LDL R183, [R1+0x4c] ;  /* 0x00004c0001b77983 */ /* 0x008ee80000100800 */
[----:B------:R-:W3:Y:S01]  /*5c50*/  LDL R181, [R1+0x50] ;  /* 0x0000500001b57983 */ /* 0x000ee20000100800 */
[----:B----4-:R-:W-:-:S05]  /*5c60*/  IMAD.WIDE R178, R179, 0x2, R4 ;  /* 0x00000002b3b27825 */ /* 0x010fca00078e0204 */
[----:B------:R0:W4:Y:S04]  /*5c70*/  @!P4 LDG.E.U16 R78, [R178.64] ;  /* 0x00000006b24ec981 */ /* 0x000128000c1e1500 */
[----:B0-----:R-:W4:Y:S01]  /*5c80*/  LDL R179, [R1+0x44] ;  /* 0x0000440001b37983 */ /* 0x001f220000100800 */
[----:B------:R-:W-:Y:S02]  /*5c90*/  PRMT R79, RZ, 0x7610, R79 ;  /* 0x00007610ff4f7816 */ /* 0x000fe4000000004f */
[----:B------:R-:W-:Y:S02]  /*5ca0*/  PRMT R164, RZ, 0x7610, R164 ;  /* 0x00007610ffa47816 */ /* 0x000fe400000000a4 */
[----:B------:R-:W-:Y:S01]  /*5cb0*/  PRMT R77, RZ, 0x7610, R77 ;  /* 0x00007610ff4d7816 */ /* 0x000fe2000000004d */
[----:B--2---:R-:W-:-:S04]  /*5cc0*/  IMAD.WIDE R184, R185, 0x2, R4 ;  /* 0x00000002b9b87825 */ /* 0x004fc800078e0204 */
[--C-:B---3--:R-:W-:Y:S01]  /*5cd0*/  IMAD.WIDE R182, R183, 0x2, R4.reuse ;  /* 0x00000002b7b67825 */ /* 0x108fe200078e0204 */
[----:B------:R0:W2:Y:S03]  /*5ce0*/  @!P4 LDG.E.U16 R77, [R184.64] ;  /* 0x00000006b84dc981 */ /* 0x0000a6000c1e1500 */
[----:B------:R-:W-:Y:S01]  /*5cf0*/  IMAD.WIDE R180, R181, 0x2, R4 ;  /* 0x00000002b5b47825 */ /* 0x000fe200078e0204 */
[----:B------:R1:W3:Y:S04]  /*5d00*/  @!P4 LDG.E.U16 R164, [R182.64] ;  /* 0x00000006b6a4c981 */ /* 0x0002e8000c1e1500 */
[----:B------:R1:W2:Y:S01]  /*5d10*/  @!P4 LDG.E.U16 R79, [R180.64] ;  /* 0x00000006b44fc981 */ /* 0x0002a2000c1e1500 */
[----:B0-----:R-:W-:-:S03]  /*5d20*/  PRMT R184, RZ, 0x7610, R184 ;  /* 0x00007610ffb87816 */ /* 0x001fc600000000b8 */
[----:B-1----:R-:W2:Y:S04]  /*5d30*/  LDL R183, [R1+0x3c] ;  /* 0x00003c0001b77983 */ /* 0x002ea80000100800 */
[----:B------:R-:W3:Y:S01]  /*5d40*/  LDL R181, [R1+0x40] ;  /* 0x0000400001b57983 */ /* 0x000ee20000100800 */
[----:B----4-:R-:W-:-:S05]  /*5d50*/  IMAD.WIDE R178, R179, 0x2, R4 ;  /* 0x00000002b3b27825 */ /* 0x010fca00078e0204 */
[----:B------:R0:W4:Y:S04]  /*5d60*/  @!P4 LDG.E.U16 R184, [R178.64] ;  /* 0x00000006b2b8c981 */ /* 0x000128000c1e1500 */
[----:B0-----:R-:W4:Y:S01]  /*5d70*/  LDL R179, [R1+0x38] ;  /* 0x0000380001b37983 */ /* 0x001f220000100800 */
[----:B------:R-:W-:Y:S02]  /*5d80*/  PRMT R185, RZ, 0x7610, R185 ;  /* 0x00007610ffb97816 */ /* 0x000fe400000000b9 */
[----:B------:R-:W-:Y:S01]  /*5d90*/  PRMT R199, RZ, 0x7610, R199 ;  /* 0x00007610ffc77816 */ /* 0x000fe200000000c7 */
[----:B--2---:R-:W-:-:S04]  /*5da0*/  IMAD.WIDE R182, R183, 0x2, R4 ;  /* 0x00000002b7b67825 */ /* 0x004fc800078e0204 */
[----:B---3--:R-:W-:Y:S01]  /*5db0*/  IMAD.WIDE R180, R181, 0x2, R4 ;  /* 0x00000002b5b47825 */ /* 0x008fe200078e0204 */
[----:B------:R0:W2:Y:S04]  /*5dc0*/  @!P4 LDG.E.U16 R199, [R182.64] ;  /* 0x00000006b6c7c981 */ /* 0x0000a8000c1e1500 */
[----:B------:R1:W3:Y:S01]  /*5dd0*/  @!P4 LDG.E.U16 R185, [R180.64] ;  /* 0x00000006b4b9c981 */ /* 0x0002e2000c1e1500 */
[----:B0-----:R-:W-:-:S03]  /*5de0*/  PRMT R183, RZ, 0x7610, R183 ;  /* 0x00007610ffb77816 */ /* 0x001fc600000000b7 */
[----:B-1----:R-:W2:Y:S01]  /*5df0*/  LDL R181, [R1+0x34] ;  /* 0x0000340001b57983 */ /* 0x002ea20000100800 */
[----:B----4-:R-:W-:-:S05]  /*5e00*/  IMAD.WIDE R178, R179, 0x2, R4 ;  /* 0x00000002b3b27825 */ /* 0x010fca00078e0204 */
[----:B------:R0:W4:Y:S04]  /*5e10*/  @!P4 LDG.E.U16 R183, [R178.64] ;  /* 0x00000006b2b7c981 */ /* 0x000128000c1e1500 */
[----:B0-----:R-:W3:Y:S01]  /*5e20*/  LDL R179, [R1+0x30] ;  /* 0x0000300001b37983 */ /* 0x001ee20000100800 */
[----:B------:R-:W-:Y:S01]  /*5e30*/  PRMT R182, RZ, 0x7610, R182 ;  /* 0x00007610ffb67816 */ /* 0x000fe200000000b6 */
[----:B--2---:R-:W-:-:S05]  /*5e40*/  IMAD.WIDE R180, R181, 0x2, R4 ;  /* 0x00000002b5b47825 */ /* 0x004fca00078e0204 */
[----:B------:R0:W2:Y:S02]  /*5e50*/  @!P4 LDG.E.U16 R182, [R180.64] ;  /* 0x00000006b4b6c981 */ /* 0x0000a4000c1e1500 */
[----:B0-----:R-:W-:Y:S01]  /*5e60*/  PRMT R180, RZ, 0x7610, R180 ;  /* 0x00007610ffb47816 */ /* 0x001fe200000000b4 */
[----:B---3--:R-:W-:-:S05]  /*5e70*/  IMAD.WIDE R178, R179, 0x2, R4 ;  /* 0x00000002b3b27825 */ /* 0x008fca00078e0204 */
[----:B------:R0:W3:Y:S04]  /*5e80*/  @!P4 LDG.E.U16 R180, [R178.64] ;  /* 0x00000006b2b4c981 */ /* 0x0000e8000c1e1500 */
[----:B0-----:R-:W2:Y:S01]  /*5e90*/  LDL R179, [R1+0x2c] ;  /* 0x00002c0001b37983 */ /* 0x001ea20000100800 */
[----:B------:R-:W-:Y:S01]  /*5ea0*/  PRMT R181, RZ, 0x7610, R181 ;  /* 0x00007610ffb57816 */ /* 0x000fe200000000b5 */
[----:B--2---:R-:W-:-:S05]  /*5eb0*/  IMAD.WIDE R178, R179, 0x2, R4 ;  /* 0x00000002b3b27825 */ /* 0x004fca00078e0204 */
[----:B------:R0:W2:Y:S04]  /*5ec0*/  @!P4 LDG.E.U16 R181, [R178.64] ;  /* 0x00000006b2b5c981 */ /* 0x0000a8000c1e1500 */
        /* <DEDUP_REMOVED lines=40> */
[----:B0-----:R-:W2:Y:S01]  /*6150*/  LDL R179, [R1] ;  /* 0x0000000001b37983 */ /* 0x001ea20000100800 */
[----:B------:R-:W-:Y:S02]  /*6160*/  PRMT R218, RZ, 0x7610, R218 ;  /* 0x00007610ffda7816 */ /* 0x000fe400000000da */
[----:B------:R-:W-:Y:S02]  /*6170*/  PRMT R220, RZ, 0x7610, R220 ;  /* 0x00007610ffdc7816 */ /* 0x000fe400000000dc */
[----:B------:R-:W-:Y:S02]  /*6180*/  PRMT R222, RZ, 0x7610, R222 ;  /* 0x00007610ffde7816 */ /* 0x000fe400000000de */
[----:B------:R-:W-:-:S02]  /*6190*/  PRMT R224, RZ, 0x7610, R224 ;  /* 0x00007610ffe07816 */ /* 0x000fc400000000e0 */
[----:B------:R-:W-:Y:S02]  /*61a0*/  PRMT R226, RZ, 0x7610, R226 ;  /* 0x00007610ffe27816 */ /* 0x000fe400000000e2 */
[----:B------:R-:W-:Y:S02]  /*61b0*/  PRMT R228, RZ, 0x7610, R228 ;  /* 0x00007610ffe47816 */ /* 0x000fe400000000e4 */
[----:B------:R-:W-:Y:S02]  /*61c0*/  PRMT R230, RZ, 0x7610, R230 ;  /* 0x00007610ffe67816 */ /* 0x000fe400000000e6 */
[----:B------:R-:W-:Y:S02]  /*61d0*/  PRMT R232, RZ, 0x7610, R232 ;  /* 0x00007610ffe87816 */ /* 0x000fe400000000e8 */
[----:B------:R-:W-:Y:S01]  /*61e0*/  PRMT R234, RZ, 0x7610, R234 ;  /* 0x00007610ffea7816 */ /* 0x000fe200000000ea */
[----:B------:R0:W-:Y:S04]  /*61f0*/  STS.U16 [R192], R198 ;  /* 0x000000c6c0007388 */ /* 0x0001e80000000400 */
[----:B------:R1:W-:Y:S01]  /*6200*/  STS.U16 [R191], R187 ;  /* 0x000000bbbf007388 */ /* 0x0003e20000000400 */
[----:B0-----:R-:W-:-:S02]  /*6210*/  PRMT R198, RZ, 0x7610, R198 ;  /* 0x00007610ffc67816 */ /* 0x001fc400000000c6 */
[----:B-1----:R-:W-:Y:S02]  /*6220*/  PRMT R187, RZ, 0x7610, R187 ;  /* 0x00007610ffbb7816 */ /* 0x002fe400000000bb */
[----:B------:R-:W-:Y:S01]  /*6230*/  PRMT R241, RZ, 0x7610, R241 ;  /* 0x00007610fff17816 */ /* 0x000fe200000000f1 */
[----:B------:R-:W-:Y:S04]  /*6240*/  STS.U16 [R190], R166 ;  /* 0x000000a6be007388 */ /* 0x000fe80000000400 */
[----:B------:R0:W-:Y:S02]  /*6250*/  STS.U16 [R189], R165 ;  /* 0x000000a5bd007388 */ /* 0x0001e40000000400 */
[----:B0-----:R-:W-:Y:S02]  /*6260*/  PRMT R165, RZ, 0x7610, R165 ;  /* 0x00007610ffa57816 */ /* 0x001fe400000000a5 */
[----:B------:R0:W-:Y:S04]  /*6270*/  STS.U16 [R192+0x400], R167 ;  /* 0x000400a7c0007388 */ /* 0x0001e80000000400 */
[----:B------:R1:W-:Y:S01]  /*6280*/  STS.U16 [R191+0x400], R169 ;  /* 0x000400a9bf007388 */ /* 0x0003e20000000400 */
[----:B0-----:R-:W-:Y:S01]  /*6290*/  IMAD.WIDE R166, R239, 0x2, R4 ;  /* 0x00000002efa67825 */ /* 0x001fe200078e0204 */
[----:B-1----:R-:W-:-:S02]  /*62a0*/  PRMT R169, RZ, 0x7610, R169 ;  /* 0x00007610ffa97816 */ /* 0x002fc400000000a9 */
[----:B------:R0:W-:Y:S04]  /*62b0*/  STS.U16 [R190+0x400], R168 ;  /* 0x000400a8be007388 */ /* 0x0001e80000000400 */
[----:B------:R1:W-:Y:S01]  /*62c0*/  STS.U16 [R189+0x400], R170 ;  /* 0x000400aabd007388 */ /* 0x0003e20000000400 */
[----:B0-----:R-:W-:Y:S02]  /*62d0*/  PRMT R168, RZ, 0x7610, R168 ;  /* 0x00007610ffa87816 */ /* 0x001fe400000000a8 */
[----:B-1----:R-:W-:Y:S01]  /*62e0*/  PRMT R170, RZ, 0x7610, R170 ;  /* 0x00007610ffaa7816 */ /* 0x002fe200000000aa */
[----:B------:R0:W-:Y:S02]  /*62f0*/  STS.U16 [R192+0x800], R172 ;  /* 0x000800acc0007388 */ /* 0x0001e40000000400 */
[----:B0-----:R-:W-:Y:S01]  /*6300*/  PRMT R172, RZ, 0x7610, R172 ;  /* 0x00007610ffac7816 */ /* 0x001fe200000000ac */
[----:B--2---:R-:W-:-:S05]  /*6310*/  IMAD.WIDE R178, R179, 0x2, R4 ;  /* 0x00000002b3b27825 */ /* 0x004fca00078e0204 */
[----:B------:R0:W2:Y:S02]  /*6320*/  @!P4 LDG.E.U16 R218, [R178.64] ;  /* 0x00000006b2dac981 */ /* 0x0000a4000c1e1500 */
[----:B0-----:R-:W-:-:S05]  /*6330*/  IMAD.WIDE R178, R252, 0x2, R4 ;  /* 0x00000002fcb27825 */ /* 0x001fca00078e0204 */
        /* <DEDUP_REMOVED lines=16> */
[----:B------:R0:W3:Y:S02]  /*6440*/  @!P4 LDG.E.U16 R198, [R178.64] ;  /* 0x00000006b2c6c981 */ /* 0x0000e4000c1e1500 */
[----:B0-----:R-:W-:-:S05]  /*6450*/  IMAD.WIDE R178, R243, 0x2, R4 ;  /* 0x00000002f3b27825 */ /* 0x001fca00078e0204 */
[----:B------:R0:W4:Y:S02]  /*6460*/  @!P4 LDG.E.U16 R187, [R178.64] ;  /* 0x00000006b2bbc981 */ /* 0x000124000c1e1500 */
[----:B0-----:R-:W-:-:S05]  /*6470*/  IMAD.WIDE R178, R242, 0x2, R4 ;  /* 0x00000002f2b27825 */ /* 0x001fca00078e0204 */
[----:B------:R0:W4:Y:S02]  /*6480*/  @!P4 LDG.E.U16 R241, [R178.64] ;  /* 0x00000006b2f1c981 */ /* 0x000124000c1e1500 */
[----:B0-----:R-:W-:-:S05]  /*6490*/  IMAD.WIDE R178, R240, 0x2, R4 ;  /* 0x00000002f0b27825 */ /* 0x001fca00078e0204 */
[----:B------:R0:W4:Y:S02]  /*64a0*/  @!P4 LDG.E.U16 R165, [R178.64] ;  /* 0x00000006b2a5c981 */ /* 0x000124000c1e1500 */
[----:B0-----:R-:W-:-:S06]  /*64b0*/  PRMT R178, RZ, 0x7610, R178 ;  /* 0x00007610ffb27816 */ /* 0x001fcc00000000b2 */
[----:B------:R0:W4:Y:S02]  /*64c0*/  @!P4 LDG.E.U16 R178, [R166.64] ;  /* 0x00000006a6b2c981 */ /* 0x000124000c1e1500 */
[----:B0-----:R-:W-:-:S05]  /*64d0*/  IMAD.WIDE R166, R238, 0x2, R4 ;  /* 0x00000002eea67825 */ /* 0x001fca00078e0204 */
[----:B------:R0:W4:Y:S02]  /*64e0*/  @!P4 LDG.E.U16 R169, [R166.64] ;  /* 0x00000006a6a9c981 */ /* 0x000124000c1e1500 */
[----:B0-----:R-:W-:-:S05]  /*64f0*/  IMAD.WIDE R166, R237, 0x2, R4 ;  /* 0x00000002eda67825 */ /* 0x001fca00078e0204 */
[----:B------:R0:W4:Y:S02]  /*6500*/  @!P4 LDG.E.U16 R168, [R166.64] ;  /* 0x00000006a6a8c981 */ /* 0x000124000c1e1500 */
[----:B0-----:R-:W-:-:S05]  /*6510*/  IMAD.WIDE R166, R236, 0x2, R4 ;  /* 0x00000002eca67825 */ /* 0x001fca00078e0204 */
[----:B------:R0:W4:Y:S02]  /*6520*/  @!P4 LDG.E.U16 R170, [R166.64] ;  /* 0x00000006a6aac981 */ /* 0x000124000c1e1500 */
[----:B0-----:R-:W-:-:S05]  /*6530*/  IMAD.WIDE R166, R235, 0x2, R4 ;  /* 0x00000002eba67825 */ /* 0x001fca00078e0204 */
[----:B------:R-:W4:Y:S01]  /*6540*/  @!P4 LDG.E.U16 R172, [R166.64] ;  /* 0x00000006a6acc981 */ /* 0x000f22000c1e1500 */
[----:B------:R-:W-:Y:S02]  /*6550*/  SEL R171, R171, RZ, !P5 ;  /* 0x000000ffabab7207 */ /* 0x000fe40006800000 */
[----:B------:R-:W-:Y:S02]  /*6560*/  SEL R186, R186, RZ, !P6 ;  /* 0x000000ffbaba7207 */ /* 0x000fe40007000000 */
[----:B------:R-:W-:Y:S01]  /*6570*/  SEL R176, R176, RZ, !P0 ;  /* 0x000000ffb0b07207 */ /* 0x000fe20004000000 */
[----:B------:R-:W-:Y:S01]  /*6580*/  STS.U16 [R191+0x800], R177 ;  /* 0x000800b1bf007388 */ /* 0x000fe20000000400 */
[----:B------:R-:W-:Y:S02]  /*6590*/  SEL R174, R174, RZ, !P1 ;  /* 0x000000ffaeae7207 */ /* 0x000fe40004800000 */
[----:B------:R-:W-:Y:S01]  /*65a0*/  SEL R175, R175, RZ, !P2 ;  /* 0x000000ffafaf7207 */ /* 0x000fe20005000000 */
[----:B------:R-:W-:Y:S01]  /*65b0*/  STS.U16 [R190+0x800], R171 ;  /* 0x000800abbe007388 */ /* 0x000fe20000000400 */
[----:B------:R-:W-:-:S03]  /*65c0*/  SEL R173, R173, RZ, !P3 ;  /* 0x000000ffadad7207 */ /* 0x000fc60005800000 */
[----:B------:R-:W-:Y:S04]  /*65d0*/  STS.U16 [R189+0x800], R186 ;  /* 0x000800babd007388 */ /* 0x000fe80000000400 */
[----:B------:R-:W-:Y:S04]  /*65e0*/  STS.U16 [R192+0xc00], R176 ;  /* 0x000c00b0c0007388 */ /* 0x000fe80000000400 */
[----:B------:R-:W-:Y:S04]  /*65f0*/  STS.U16 [R191+0xc00], R174 ;  /* 0x000c00aebf007388 */ /* 0x000fe80000000400 */
[----:B------:R-:W-:Y:S04]  /*6600*/  STS.U16 [R190+0xc00], R175 ;  /* 0x000c00afbe007388 */ /* 0x000fe80000000400 */
[----:B------:R-:W-:Y:S01]  /*6610*/  STS.U16 [R189+0xc00], R173 ;  /* 0x000c00adbd007388 */ /* 0x000fe20000000400 */
[----:B--2---:R-:W-:-:S02]  /*6620*/  SEL R234, R234, RZ, !P4 ;  /* 0x000000ffeaea7207 */ /* 0x004fc40006000000 */
[----:B---3--:R-:W-:Y:S02]  /*6630*/  SEL R198, R198, RZ, !P4 ;  /* 0x000000ffc6c67207 */ /* 0x008fe40006000000 */
[----:B----4-:R-:W-:Y:S02]  /*6640*/  SEL R187, R187, RZ, !P4 ;  /* 0x000000ffbbbb7207 */ /* 0x010fe40006000000 */
[----:B------:R-:W-:Y:S02]  /*6650*/  SEL R241, R241, RZ, !P4 ;  /* 0x000000fff1f17207 */ /* 0x000fe40006000000 */
[----:B------:R-:W-:Y:S02]  /*6660*/  SEL R165, R165, RZ, !P4 ;  /* 0x000000ffa5a57207 */ /* 0x000fe40006000000 */
[----:B------:R-:W-:Y:S02]  /*6670*/  SEL R178, R178, RZ, !P4 ;  /* 0x000000ffb2b27207 */ /* 0x000fe40006000000 */
[----:B------:R-:W-:-:S02]  /*6680*/  SEL R169, R169, RZ, !P4 ;  /* 0x000000ffa9a97207 */ /* 0x000fc40006000000 */
[----:B------:R-:W-:Y:S02]  /*6690*/  SEL R168, R168, RZ, !P4 ;  /* 0x000000ffa8a87207 */ /* 0x000fe40006000000 */
[----:B------:R-:W-:Y:S02]  /*66a0*/  SEL R170, R170, RZ, !P4 ;  /* 0x000000ffaaaa7207 */ /* 0x000fe40006000000 */
[----:B------:R-:W-:-:S05]  /*66b0*/  SEL R172, R172, RZ, !P4 ;  /* 0x000000ffacac7207 */ /* 0x000fca0006000000 */
[----:B------:R-:W-:Y:S04]  /*66c0*/  STS.U16 [R0], R172 ;  /* 0x000000ac00007388 */ /* 0x000fe80000000400 */
[----:B------:R-:W-:Y:S04]  /*66d0*/  STS.U16 [R2], R170 ;  /* 0x000000aa02007388 */ /* 0x000fe80000000400 */
[----:B------:R-:W-:Y:S04]  /*66e0*/  STS.U16 [R0+0x200], R168 ;  /* 0x000200a800007388 */ /* 0x000fe80000000400 */
[----:B------:R-:W-:Y:S04]  /*66f0*/  STS.U16 [R2+0x200], R169 ;  /* 0x000200a902007388 */ /* 0x000fe80000000400 */
[----:B------:R-:W-:Y:S04]  /*6700*/  STS.U16 [R0+0x400], R178 ;  /* 0x000400b200007388 */ /* 0x000fe80000000400 */
[----:B------:R-:W-:Y:S04]  /*6710*/  STS.U16 [R2+0x400], R165 ;  /* 0x000400a502007388 */ /* 0x000fe80000000400 */
[----:B------:R-:W-:Y:S04]  /*6720*/  STS.U16 [R0+0x600], R241 ;  /* 0x000600f100007388 */ /* 0x000fe80000000400 */
[----:B------:R-:W-:Y:S04]  /*6730*/  STS.U16 [R2+0x600], R187 ;  /* 0x000600bb02007388 */ /* 0x000fe80000000400 */
[----:B------:R-:W-:Y:S04]  /*6740*/  STS.U16 [R0+0x800], R198 ;  /* 0x000800c600007388 */ /* 0x000fe80000000400 */
[----:B------:R0:W-:Y:S04]  /*6750*/  STS.U16 [R2+0x800], R234 ;  /* 0x000800ea02007388 */ /* 0x0001e80000000400 */
[----:B0-----:R-:W2:Y:S01]  /*6760*/  LDL R234, [R1+0xbc] ;  /* 0x0000bc0001ea7983 */ /* 0x001ea20000100800 */
[----:B------:R-:W-:-:S02]  /*6770*/  SEL R232, R232, RZ, !P4 ;  /* 0x000000ffe8e87207 */ /* 0x000fc40006000000 */
[----:B------:R-:W-:Y:S02]  /*6780*/  SEL R230, R230, RZ, !P4 ;  /* 0x000000ffe6e67207 */ /* 0x000fe40006000000 */
[----:B------:R-:W-:Y:S02]  /*6790*/  SEL R228, R228, RZ, !P4 ;  /* 0x000000ffe4e47207 */ /* 0x000fe40006000000 */
[----:B------:R-:W-:Y:S01]  /*67a0*/  SEL R226, R226, RZ, !P4 ;  /* 0x000000ffe2e27207 */ /* 0x000fe20006000000 */
[----:B------:R-:W-:Y:S01]  /*67b0*/  STS.U16 [R0+0xa00], R232 ;  /* 0x000a00e800007388 */ /* 0x000fe20000000400 */
[----:B------:R-:W-:Y:S02]  /*67c0*/  SEL R224, R224, RZ, !P4 ;  /* 0x000000ffe0e07207 */ /* 0x000fe40006000000 */
[----:B------:R-:W-:Y:S01]  /*67d0*/  SEL R222, R222, RZ, !P4 ;  /* 0x000000ffdede7207 */ /* 0x000fe20006000000 */
[----:B------:R-:W-:Y:S01]  /*67e0*/  STS.U16 [R2+0xa00], R230 ;  /* 0x000a00e602007388 */ /* 0x000fe20000000400 */
[----:B------:R-:W-:-:S02]  /*67f0*/  SEL R220, R220, RZ, !P4 ;  /* 0x000000ffdcdc7207 */ /* 0x000fc40006000000 */
[----:B------:R-:W-:Y:S01]  /*6800*/  SEL R218, R218, RZ, !P4 ;  /* 0x000000ffdada7207 */ /* 0x000fe20006000000 */
[----:B------:R-:W-:Y:S01]  /*6810*/  STS.U16 [R0+0xc00], R228 ;  /* 0x000c00e400007388 */ /* 0x000fe20000000400 */
[----:B------:R-:W-:Y:S02]  /*6820*/  SEL R216, R216, RZ, !P4 ;  /* 0x000000ffd8d87207 */ /* 0x000fe40006000000 */
[----:B------:R-:W-:Y:S01]  /*6830*/  SEL R214, R214, RZ, !P4 ;  /* 0x000000ffd6d67207 */ /* 0x000fe20006000000 */
[----:B------:R-:W-:Y:S01]  /*6840*/  STS.U16 [R2+0xc00], R226 ;  /* 0x000c00e202007388 */ /* 0x000fe20000000400 */
[----:B------:R-:W-:-:S03]  /*6850*/  SEL R212, R212, RZ, !P4 ;  /* 0x000000ffd4d47207 */ /* 0x000fc60006000000 */
        /* <DEDUP_REMOVED lines=86> */
[----:B------:R-:W-:Y:S04]  /*6dc0*/  STS.U16 [R2+0x3800], R59 ;  /* 0x0038003b02007388 */ /* 0x000fe80000000400 */
[----:B------:R-:W-:Y:S04]  /*6dd0*/  STS.U16 [R0+0x3a00], R58 ;  /* 0x003a003a00007388 */ /* 0x000fe80000000400 */
[----:B------:R-:W-:Y:S04]  /*6de0*/  STS.U16 [R2+0x3a00], R56 ;  /* 0x003a003802007388 */ /* 0x000fe80000000400 */
[----:B------:R-:W-:Y:S04]  /*6df0*/  STS.U16 [R0+0x3c00], R8 ;  /* 0x003c000800007388 */ /* 0x000fe80000000400 */
[----:B------:R-:W-:Y:S04]  /*6e00*/  STS.U16 [R2+0x3c00], R11 ;  /* 0x003c000b02007388 */ /* 0x000fe80000000400 */
[----:B------:R-:W-:Y:S04]  /*6e10*/  STS.U16 [R0+0x3e00], R10 ;  /* 0x003e000a00007388 */ /* 0x000fe80000000400 */
[----:B------:R-:W-:Y:S04]  /*6e20*/  STS.U16 [R2+0x3e00], R9 ;  /* 0x003e000902007388 */ /* 0x000fe80000000400 */
[----:B------:R-:W-:Y:S06]  /*6e30*/  BAR.SYNC 0x0 ;  /* 0x0000000000007b1d */ /* 0x000fec0000000000 */
[----:B------:R-:W-:Y:S04]  /*6e40*/  LDSM.16.MT88.4 R64, [R197] ;  /* 0x00000000c540783b */ /* 0x000fe80000004200 */
[----:B------:R-:W0:Y:S04]  /*6e50*/  LDSM.16.M88.4 R172, [R188+0x1000] ;  /* 0x00100000bcac783b */ /* 0x000e280000000200 */
[----:B------:R-:W1:Y:S04]  /*6e60*/  LDSM.16.M88.4 R168, [R188+0x2000] ;  /* 0x00200000bca8783b */ /* 0x000e680000000200 */
[----:B------:R-:W3:Y:S04]  /*6e70*/  LDSM.16.M88.4 R164, [R188+0x3000] ;  /* 0x00300000bca4783b */ /* 0x000ee80000000200 */
[----:B------:R-:W4:Y:S04]  /*6e80*/  LDSM.16.M88.4 R8, [R188+0x4000] ;  /* 0x00400000bc08783b */ /* 0x000f280000000200 */
[----:B------:R-:W1:Y:S04]  /*6e90*/  LDSM.16.MT88.4 R60, [R196] ;  /* 0x00000000c43c783b */ /* 0x000e680000004200 */
[----:B------:R-:W2:Y:S04]  /*6ea0*/  LDSM.16.MT88.4 R56, [R195] ;  /* 0x00000000c338783b */ /* 0x000ea80000004200 */
[----:B------:R-:W2:Y:S04]  /*6eb0*/  LDSM.16.MT88.4 R184, [R194] ;  /* 0x00000000c2b8783b */ /* 0x000ea80000004200 */
[----:B------:R-:W-:Y:S04]  /*6ec0*/  LDSM.16.MT88.4 R180, [R197+0x800] ;  /* 0x00080000c5b4783b */ /* 0x000fe80000004200 */
[----:B------:R-:W2:Y:S04]  /*6ed0*/  LDSM.16.M88.4 R72, [R3+0x1000] ;  /* 0x001000000348783b */ /* 0x000ea80000000200 */
[----:B------:R-:W2:Y:S01]  /*6ee0*/  LDSM.16.M88.4 R68, [R3+0x2000] ;  /* 0x002000000344783b */ /* 0x000ea20000000200 */
[C---:B0-----:R-:W5:Y:S03]  /*6ef0*/  HMMA.16816.F32 R52, R64.reuse, R172, R52 ;  /* 0x000000ac4034723c */ /* 0x041f660000001834 */
[----:B------:R-:W-:Y:S04]  /*6f00*/  LDSM.16.MT88.4 R176, [R196+0x800] ;  /* 0x00080000c4b0783b */ /* 0x000fe80000004200 */
[----:B------:R-:W-:Y:S01]  /*6f10*/  LDSM.16.MT88.4 R76, [R195+0x800] ;  /* 0x00080000c34c783b */ /* 0x000fe20000004200 */
[C---:B------:R-:W5:Y:S08]  /*6f20*/  HMMA.16816.F32 R48, R64.reuse, R174, R48 ;  /* 0x000000ae4030723c */ /* 0x040f700000001830 */
[C---:B-1----:R-:W5:Y:S08]  /*6f30*/  HMMA.16816.F32 R44, R64.reuse, R168, R44 ;  /* 0x000000a8402c723c */ /* 0x042f70000000182c */
[C---:B------:R-:W5:Y:S08]  /*6f40*/  HMMA.16816.F32 R40, R64.reuse, R170, R40 ;  /* 0x000000aa4028723c */ /* 0x040f700000001828 */
[C---:B---3--:R-:W5:Y:S08]  /*6f50*/  HMMA.16816.F32 R36, R64.reuse, R164, R36 ;  /* 0x000000a44024723c */ /* 0x048f700000001824 */
[C---:B------:R-:W5:Y:S08]  /*6f60*/  HMMA.16816.F32 R32, R64.reuse, R166, R32 ;  /* 0x000000a64020723c */ /* 0x040f700000001820 */
[C---:B----4-:R-:W5:Y:S08]  /*6f70*/  HMMA.16816.F32 R28, R64.reuse, R8, R28 ;  /* 0x00000008401c723c */ /* 0x050f70000000181c */
[----:B------:R5:W5:Y:S02]  /*6f80*/  HMMA.16816.F32 R24, R64, R10, R24 ;  /* 0x0000000a4018723c */ /* 0x000b640000001818 */
[----:B-----5:R-:W0:Y:S06]  /*6f90*/  LDSM.16.M88.4 R64, [R3+0x3000] ;  /* 0x003000000340783b */ /* 0x020e2c0000000200 */
[C---:B------:R-:W5:Y:S08]  /*6fa0*/  HMMA.16816.F32 R20, R60.reuse, R172, R20 ;  /* 0x000000ac3c14723c */ /* 0x040f700000001814 */
[C---:B------:R-:W5:Y:S08]  /*6fb0*/  HMMA.16816.F32 R16, R60.reuse, R174, R16 ;  /* 0x000000ae3c10723c */ /* 0x040f700000001810 */
[C---:B------:R-:W5:Y:S08]  /*6fc0*/  HMMA.16816.F32 R12, R60.reuse, R168, R12 ;  /* 0x000000a83c0c723c */ /* 0x040f70000000180c */
[C---:B------:R-:W5:Y:S08]  /*6fd0*/  HMMA.16816.F32 R88, R60.reuse, R170, R88 ;  /* 0x000000aa3c58723c */ /* 0x040f700000001858 */
[C---:B------:R-:W5:Y:S08]  /*6fe0*/  HMMA.16816.F32 R92, R60.reuse, R164, R92 ;  /* 0x000000a43c5c723c */ /* 0x040f70000000185c */
[C---:B------:R-:W5:Y:S08]  /*6ff0*/  HMMA.16816.F32 R96, R60.reuse, R166, R96 ;  /* 0x000000a63c60723c */ /* 0x040f700000001860 */
[C---:B------:R-:W5:Y:S08]  /*7000*/  HMMA.16816.F32 R100, R60.reuse, R8, R100 ;  /* 0x000000083c64723c */ /* 0x040f700000001864 */
[----:B------:R5:W5:Y:S02]  /*7010*/  HMMA.16816.F32 R104, R60, R10, R104 ;  /* 0x0000000a3c68723c */ /* 0x000b640000001868 */
[----:B-----5:R-:W1:Y:S06]  /*7020*/  LDSM.16.M88.4 R60, [R3+0x4000] ;  /* 0x00400000033c783b */ /* 0x020e6c0000000200 */
[C---:B--2---:R-:W5:Y:S08]  /*7030*/  HMMA.16816.F32 R108, R56.reuse, R172, R108 ;  /* 0x000000ac386c723c */ /* 0x044f70000000186c */
[C---:B------:R-:W5:Y:S08]  /*7040*/  HMMA.16816.F32 R112, R56.reuse, R174, R112 ;  /* 0x000000ae3870723c */ /* 0x040f700000001870 */
[C---:B------:R-:W5:Y:S08]  /*7050*/  HMMA.16816.F32 R116, R56.reuse, R168, R116 ;  /* 0x000000a83874723c */ /* 0x040f700000001874 */
[C---:B------:R-:W5:Y:S08]  /*7060*/  HMMA.16816.F32 R120, R56.reuse, R170, R120 ;  /* 0x000000aa3878723c */ /* 0x040f700000001878 */
[C---:B------:R-:W5:Y:S08]  /*7070*/  HMMA.16816.F32 R128, R56.reuse, R164, R128 ;  /* 0x000000a43880723c */ /* 0x040f700000001880 */
[C---:B------:R-:W5:Y:S08]  /*7080*/  HMMA.16816.F32 R156, R56.reuse, R166, R156 ;  /* 0x000000a6389c723c */ /* 0x040f70000000189c */
[C---:B------:R-:W5:Y:S08]  /*7090*/  HMMA.16816.F32 R160, R56.reuse, R8, R160 ;  /* 0x0000000838a0723c */ /* 0x040f7000000018a0 */
[----:B------:R5:W5:Y:S02]  /*70a0*/  HMMA.16816.F32 R124, R56, R10, R124 ;  /* 0x0000000a387c723c */ /* 0x000b64000000187c */
[----:B-----5:R-:W2:Y:S06]  /*70b0*/  LDSM.16.MT88.4 R56, [R194+0x800] ;  /* 0x00080000c238783b */ /* 0x020eac0000004200 */
[----:B------:R-:W5:Y:S01]  /*70c0*/  HMMA.16816.F32 R152, R184, R172, R152 ;  /* 0x000000acb898723c */ /* 0x000f620000001898 */
[----:B------:R-:W-:-:S07]  /*70d0*/  UIADD3 UR4, UR4, 0x1, URZ ;  /* 0x0000000104047890 */ /* 0x000fce000fffe03f */
[C---:B------:R-:W5:Y:S08]  /*70e0*/  HMMA.16816.F32 R132, R184.reuse, R174, R132 ;  /* 0x000000aeb884723c */ /* 0x040f700000001884 */
[C---:B------:R-:W5:Y:S08]  /*70f0*/  HMMA.16816.F32 R136, R184.reuse, R168, R136 ;  /* 0x000000a8b888723c */ /* 0x040f700000001888 */
[C---:B------:R-:W5:Y:S08]  /*7100*/  HMMA.16816.F32 R140, R184.reuse, R170, R140 ;  /* 0x000000aab88c723c */ /* 0x040f70000000188c */
[C---:B------:R-:W5:Y:S08]  /*7110*/  HMMA.16816.F32 R84, R184.reuse, R164, R84 ;  /* 0x000000a4b854723c */ /* 0x040f700000001854 */
[C---:B------:R-:W5:Y:S08]  /*7120*/  HMMA.16816.F32 R144, R184.reuse, R166, R144 ;  /* 0x000000a6b890723c */ /* 0x040f700000001890 */
[C---:B------:R-:W5:Y:S08]  /*7130*/  HMMA.16816.F32 R148, R184.reuse, R8, R148 ;  /* 0x00000008b894723c */ /* 0x040f700000001894 */
[----:B------:R-:W5:Y:S01]  /*7140*/  HMMA.16816.F32 R80, R184, R10, R80 ;  /* 0x0000000ab850723c */ /* 0x000f620000001850 */
[----:B------:R-:W-:Y:S01]  /*7150*/  ISETP.LE.AND P0, PT, R234, UR4, PT ;  /* 0x00000004ea007c0c */ /* 0x000fe2000bf03270 */
[----:B------:R-:W-:-:S02]  /*7160*/  IMAD.MOV.U32 R241, RZ, RZ, c[0x0][0x188] ;  /* 0x00006200fff17624 */ /* 0x000fc400078e00ff */
[----:B------:R-:W-:Y:S01]  /*7170*/  IMAD.MOV.U32 R198, RZ, RZ, c[0x0][0x18c] ;  /* 0x00006300ffc67624 */ /* 0x000fe200078e00ff */
[----:B------:R-:W-:Y:S01]  /*7180*/  UIADD3 UR5, UR5, -0x20, URZ ;  /* 0xffffffe005057890 */ /* 0x000fe2000fffe03f */
[----:B------:R-:W-:Y:S02]  /*7190*/  IMAD.SHL.U32 R241, R241, 0x20, RZ ;  /* 0x00000020f1f17824 */ /* 0x000fe400078e00ff */
[----:B------:R-:W-:Y:S01]  /*71a0*/  IMAD.SHL.U32 R198, R198, 0x20, RZ ;  /* 0x00000020c6c67824 */ /* 0x000fe200078e00ff */
[----:B------:R5:W5:Y:S01]  /*71b0*/  HMMA.16816.F32 R52, R180, R72, R52 ;  /* 0x00000048b434723c */ /* 0x000b620000001834 */
[----:B------:R-:W-:-:S04]  /*71c0*/  IMAD.WIDE R6, R241, 0x2, R6 ;  /* 0x00000002f1067825 */ /* 0x000fc800078e0206 */
[----:B------:R-:W-:-:S03]  /*71d0*/  IMAD.WIDE R4, R198, 0x2, R4 ;  /* 0x00000002c6047825 */ /* 0x000fc600078e0204 */
[C---:B------:R5:W5:Y:S08]  /*71e0*/  HMMA.16816.F32 R48, R180.reuse, R74, R48 ;  /* 0x0000004ab430723c */ /* 0x040b700000001830 */
[C---:B------:R5:W5:Y:S08]  /*71f0*/  HMMA.16816.F32 R44, R180.reuse, R68, R44 ;  /* 0x00000044b42c723c */ /* 0x040b70000000182c */
[C---:B------:R5:W5:Y:S08]  /*7200*/  HMMA.16816.F32 R40, R180.reuse, R70, R40 ;  /* 0x00000046b428723c */ /* 0x040b700000001828 */
[C---:B0-----:R5:W5:Y:S08]  /*7210*/  HMMA.16816.F32 R36, R180.reuse, R64, R36 ;  /* 0x00000040b424723c */ /* 0x041b700000001824 */
[C---:B------:R5:W5:Y:S08]  /*7220*/  HMMA.16816.F32 R32, R180.reuse, R66, R32 ;  /* 0x00000042b420723c */ /* 0x040b700000001820 */
[C---:B-1----:R5:W5:Y:S08]  /*7230*/  HMMA.16816.F32 R28, R180.reuse, R60, R28 ;  /* 0x0000003cb41c723c */ /* 0x042b70000000181c */
[----:B------:R5:W5:Y:S08]  /*7240*/  HMMA.16816.F32 R24, R180, R62, R24 ;  /* 0x0000003eb418723c */ /* 0x000b700000001818 */
[C---:B------:R5:W5:Y:S08]  /*7250*/  HMMA.16816.F32 R20, R176.reuse, R72, R20 ;  /* 0x00000048b014723c */ /* 0x040b700000001814 */
[C---:B------:R5:W5:Y:S08]  /*7260*/  HMMA.16816.F32 R16, R176.reuse, R74, R16 ;  /* 0x0000004ab010723c */ /* 0x040b700000001810 */
[C---:B------:R5:W5:Y:S08]  /*7270*/  HMMA.16816.F32 R12, R176.reuse, R68, R12 ;  /* 0x00000044b00c723c */ /* 0x040b70000000180c */
[C---:B------:R5:W5:Y:S08]  /*7280*/  HMMA.16816.F32 R88, R176.reuse, R70, R88 ;  /* 0x00000046b058723c */ /* 0x040b700000001858 */
[C---:B------:R5:W5:Y:S08]  /*7290*/  HMMA.16816.F32 R92, R176.reuse, R64, R92 ;  /* 0x00000040b05c723c */ /* 0x040b70000000185c */
[C---:B------:R5:W5:Y:S08]  /*72a0*/  HMMA.16816.F32 R96, R176.reuse, R66, R96 ;  /* 0x00000042b060723c */ /* 0x040b700000001860 */
[C---:B------:R5:W5:Y:S08]  /*72b0*/  HMMA.16816.F32 R100, R176.reuse, R60, R100 ;  /* 0x0000003cb064723c */ /* 0x040b700000001864 */
        /* <DEDUP_REMOVED lines=9> */
[C---:B--2--5:R5:W5:Y:S08]  /*7350*/  HMMA.16816.F32 R152, R56.reuse, R72, R152 ;  /* 0x000000483898723c */ /* 0x064b700000001898 */
[C---:B------:R5:W5:Y:S08]  /*7360*/  HMMA.16816.F32 R132, R56.reuse, R74, R132 ;  /* 0x0000004a3884723c */ /* 0x040b700000001884 */
[C---:B------:R5:W5:Y:S08]  /*7370*/  HMMA.16816.F32 R136, R56.reuse, R68, R136 ;  /* 0x000000443888723c */ /* 0x040b700000001888 */
[C---:B------:R5:W5:Y:S08]  /*7380*/  HMMA.16816.F32 R140, R56.reuse, R70, R140 ;  /* 0x00000046388c723c */ /* 0x040b70000000188c */
[C---:B------:R5:W5:Y:S08]  /*7390*/  HMMA.16816.F32 R84, R56.reuse, R64, R84 ;  /* 0x000000403854723c */ /* 0x040b700000001854 */
[C---:B------:R5:W5:Y:S08]  /*73a0*/  HMMA.16816.F32 R144, R56.reuse, R66, R144 ;  /* 0x000000423890723c */ /* 0x040b700000001890 */
[C---:B------:R5:W5:Y:S08]  /*73b0*/  HMMA.16816.F32 R148, R56.reuse, R60, R148 ;  /* 0x0000003c3894723c */ /* 0x040b700000001894 */
[----:B------:R5:W5:Y:S01]  /*73c0*/  HMMA.16816.F32 R80, R56, R62, R80 ;  /* 0x0000003e3850723c */ /* 0x000b620000001850 */
[----:B------:R-:W-:Y:S01]  /*73d0*/  @P0 CALL.REL.NOINC `(.L_x_1) ;  /* 0x0000001000000944 */ /* 0x000fe20003c00000 */
[----:B------:R-:W-:-:S06]  /*73e0*/  BRA `(.L_x_2) ;  /* 0xffffdc1000007947 */ /* 0x000fcc000383ffff */
.L_x_1:
[----:B-1---5:R-:W2:Y:S04]  /*73f0*/  LDL.LU R56, [R1+0xc8] ;  /* 0x0000c80001387983 */ /* 0x022ea80000300800 */
[----:B------:R-:W3:Y:S04]  /*7400*/  LDL.LU R9, [R1+0xc0] ;  /* 0x0000c00001097983 */ /* 0x000ee80000300800 */
[----:B------:R-:W4:Y:S04]  /*7410*/  LDL.LU R178, [R1+0xc4] ;  /* 0x0000c40001b27983 */ /* 0x000f280000300800 */
[----:B------:R-:W1:Y:S04]  /*7420*/  S2R R10, SR_TID.X ;  /* 0x00000000000a7919 */ /* 0x000e680000002100 */
[----:B------:R-:W0:Y:S01]  /*7430*/  S2R R8, SR_TID.X ;  /* 0x0000000000087919 */ /* 0x000e220000002100 */
[----:B-1----:R-:W-:-:S02]  /*7440*/  SHF.R.U32.HI R11, RZ, 0x6, R10 ;  /* 0x00000006ff0b7819 */ /* 0x002fc4000001160a */
[----:B------:R-:W-:Y:S01]  /*7450*/  LOP3.LUT R10, R10, 0x1f, RZ, 0xc0, !PT ;  /* 0x0000001f0a0a7812 */ /* 0x000fe200078ec0ff */
[C---:B0-----:R-:W-:Y:S01]  /*7460*/  IMAD.SHL.U32 R3, R8.reuse, 0x2, RZ ;  /* 0x0000000208037824 */ /* 0x041fe200078e00ff */
[----:B------:R-:W-:Y:S02]  /*7470*/  LOP3.LUT R2, R11, 0xff, RZ, 0xc0, !PT ;  /* 0x000000ff0b027812 */ /* 0x000fe400078ec0ff */
[----:B------:R-:W-:Y:S02]  /*7480*/  SHF.R.U32.HI R170, RZ, 0x2, R10 ;  /* 0x00000002ffaa7819 */ /* 0x000fe4000001160a */
[----:B------:R-:W-:Y:S01]  /*7490*/  LOP3.LUT R8, R8, 0x3f, RZ, 0xc0, !PT ;  /* 0x0000003f08087812 */ /* 0x000fe200078ec0ff */
[----:B------:R-:W-:Y:S06]  /*74a0*/  BAR.SYNC 0x0 ;  /* 0x0000000000007b1d */ /* 0x000fec0000000000 */
[----:B--2---:R-:W-:-:S04]  /*74b0*/  LOP3.LUT R4, R56, 0xf8, RZ, 0xc0, !PT ;  /* 0x000000f838047812 */ /* 0x004fc800078ec0ff */
[----:B------:R-:W-:Y:S01]  /*74c0*/  LOP3.LUT R5, R4, 0x6, R3, 0xf8, !PT ;  /* 0x0000000604057812 */ /* 0x000fe200078ef803 */
[----:B---3--:R-:W-:Y:S02]  /*74d0*/  IMAD.IADD R3, R9, 0x1, R2 ;  /* 0x0000000109037824 */ /* 0x008fe400078e0202 */
[----:B------:R-:W-:Y:S02]  /*74e0*/  IMAD R2, R2, 0x41, R8 ;  /* 0x0000004102027824 */ /* 0x000fe400078e0208 */
[----:B------:R-:W-:-:S05]  /*74f0*/  IMAD R170, R5, 0x41, R170 ;  /* 0x0000004105aa7824 */ /* 0x000fca00078e02aa */
[----:B------:R-:W-:Y:S04]  /*7500*/  STS [R170.X4], R52 ;  /* 0x00000034aa007388 */ /* 0x000fe80000004800 */
[----:B------:R-:W-:Y:S04]  /*7510*/  STS [R170.X4+0x104], R53 ;  /* 0x00010435aa007388 */ /* 0x000fe80000004800 */
        /* <DEDUP_REMOVED lines=14> */
[----:B------:R-:W-:Y:S06]  /*7600*/  BAR.SYNC 0x0 ;  /* 0x0000000000007b1d */ /* 0x000fec0000000000 */
[----:B------:R-:W-:Y:S04]  /*7610*/  LDS R172, [R2.X4] ;  /* 0x0000000002ac7984 */ /* 0x000fe80000004800 */
[----:B------:R-:W0:Y:S01]  /*7620*/  LDS R173, [R2.X4+0x208] ;  /* 0x0002080002ad7984 */ /* 0x000e220000004800 */
[----:B------:R-:W-:-:S03]  /*7630*/  LOP3.LUT R0, R9, 0xff, R11, 0xf8, !PT ;  /* 0x000000ff09007812 */ /* 0x000fc600078ef80b */
[----:B------:R-:W-:Y:S04]  /*7640*/  LDS R174, [R2.X4+0x410] ;  /* 0x0004100002ae7984 */ /* 0x000fe80000004800 */
[----:B------:R-:W1:Y:S04]  /*7650*/  LDS R175, [R2.X4+0x618] ;  /* 0x0006180002af7984 */ /* 0x000e680000004800 */
[----:B------:R-:W-:Y:S04]  /*7660*/  LDS R176, [R2.X4+0x820] ;  /* 0x0008200002b07984 */ /* 0x000fe80000004800 */
[----:B------:R-:W2:Y:S04]  /*7670*/  LDS R177, [R2.X4+0xa28] ;  /* 0x000a280002b17984 */ /* 0x000ea80000004800 */
[----:B------:R-:W-:Y:S04]  /*7680*/  LDS R168, [R2.X4+0xc30] ;  /* 0x000c300002a87984 */ /* 0x000fe80000004800 */
[----:B------:R-:W3:Y:S04]  /*7690*/  LDS R171, [R2.X4+0xe38] ;  /* 0x000e380002ab7984 */ /* 0x000ee80000004800 */
[----:B------:R-:W-:Y:S04]  /*76a0*/  LDS R169, [R2.X4+0x1040] ;  /* 0x0010400002a97984 */ /* 0x000fe80000004800 */
[----:B------:R-:W0:Y:S04]  /*76b0*/  LDS R166, [R2.X4+0x1248] ;  /* 0x0012480002a67984 */ /* 0x000e280000004800 */
[----:B------:R-:W-:Y:S04]  /*76c0*/  LDS R164, [R2.X4+0x1450] ;  /* 0x0014500002a47984 */ /* 0x000fe80000004800 */
[----:B------:R-:W0:Y:S04]  /*76d0*/  LDS R167, [R2.X4+0x1658] ;  /* 0x0016580002a77984 */ /* 0x000e280000004800 */
[----:B------:R-:W-:Y:S04]  /*76e0*/  LDS R152, [R2.X4+0x1860] ;  /* 0x0018600002987984 */ /* 0x000fe80000004800 */
[----:B------:R-:W0:Y:S04]  /*76f0*/  LDS R165, [R2.X4+0x1a68] ;  /* 0x001a680002a57984 */ /* 0x000e280000004800 */
[----:B------:R-:W-:Y:S04]  /*7700*/  LDS R153, [R2.X4+0x1c70] ;  /* 0x001c700002997984 */ /* 0x000fe80000004800 */
[----:B------:R-:W0:Y:S04]  /*7710*/  LDS R110, [R2.X4+0x1e78] ;  /* 0x001e7800026e7984 */ /* 0x000e280000004800 */
[----:B------:R-:W-:Y:S06]  /*7720*/  BAR.SYNC 0x0 ;  /* 0x0000000000007b1d */ /* 0x000fec0000000000 */
        /* <DEDUP_REMOVED lines=18> */
[----:B------:R-:W0:Y:S04]  /*7850*/  LDS R154, [R2.X4+0x208] ;  /* 0x00020800029a7984 */ /* 0x000e280000004800 */
        /* <DEDUP_REMOVED lines=98> */
[----:B------:R-:W-:Y:S01]  /*7e80*/  STS [R170.X4+0x1e4], R87 ;  /* 0x0001e457aa007388 */ /* 0x000fe20000004800 */
[----:B----4-:R-:W-:-:S03]  /*7e90*/  ISETP.GE.AND P0, PT, R178, c[0x0][0x178], PT ;  /* 0x00005e00b2007a0c */ /* 0x010fc60003f06270 */
[----:B------:R-:W-:Y:S06]  /*7ea0*/  BAR.SYNC 0x0 ;  /* 0x0000000000007b1d */ /* 0x000fec0000000000 */
[----:B------:R-:W-:Y:S01]  /*7eb0*/  LDS R74, [R2.X4] ;  /* 0x00000000024a7984 */ /* 0x000fe20000004800 */
[----:B------:R-:W-:-:S03]  /*7ec0*/  IADD3 R4, R0, 0x20, RZ ;  /* 0x0000002000047810 */ /* 0x000fc60007ffe0ff */
[----:B------:R-:W4:Y:S04]  /*7ed0*/  LDS R73, [R2.X4+0x208] ;  /* 0x0002080002497984 */ /* 0x000f280000004800 */
        /* <DEDUP_REMOVED lines=31> */
[----:B------:R-:W-:-:S03]  /*80d0*/  ISETP.LT.AND P3, PT, R4, c[0x0][0x17c], !P0 ;  /* 0x00005f0004007a0c */ /* 0x000fc60004761270 */
[----:B------:R-:W-:Y:S06]  /*80e0*/  BAR.SYNC 0x0 ;  /* 0x0000000000007b1d */ /* 0x000fec0000000000 */
[----:B------:R-:W-:Y:S01]  /*80f0*/  LDS R90, [R2.X4] ;  /* 0x00000000025a7984 */ /* 0x000fe20000004800 */
[----:B------:R-:W-:-:S03]  /*8100*/  IMAD.MOV.U32 R5, RZ, RZ, 0x2 ;  /* 0x00000002ff057424 */ /* 0x000fc600078e00ff */
[----:B------:R-:W0:Y:S01]  /*8110*/  LDS R89, [R2.X4+0x208] ;  /* 0x0002080002597984 */ /* 0x000e220000004800 */
[----:B------:R-:W-:-:S03]  /*8120*/  IMAD R4, R178, c[0x0][0x194], RZ ;  /* 0x00006500b2047a24 */ /* 0x000fc600078e02ff */
        /* <DEDUP_REMOVED lines=15> */
[----:B------:R-:W-:Y:S01]  /*8220*/  STS [R170.X4], R28 ;  /* 0x0000001caa007388 */ /* 0x000fe20000004800 */
[----:B------:R-:W-:-:S03]  /*8230*/  ISETP.LT.AND P1, PT, R0, c[0x0][0x17c], !P0 ;  /* 0x00005f0000007a0c */ /* 0x000fc60004721270 */
        /* <DEDUP_REMOVED lines=16> */
[----:B------:R-:W-:Y:S01]  /*8340*/  LDS R109, [R2.X4] ;  /* 0x00000000026d7984 */ /* 0x000fe20000004800 */
[----:B------:R-:W-:-:S03]  /*8350*/  IMAD.WIDE R4, R4, R5, c[0x0][0x170] ;  /* 0x00005c0004047625 */ /* 0x000fc600078e0205 */
        /* <DEDUP_REMOVED lines=8> */
[----:B------:R-:W1:Y:S04]  /*83e0*/  LDS R30, [R2.X4+0x1248] ;  /* 0x00124800021e7984 */ /* 0x000e680000004800 */
[----:B------:R-:W-:Y:S04]  /*83f0*/  LDS R93, [R2.X4+0x1450] ;  /* 0x00145000025d7984 */ /* 0x000fe80000004800 */
[----:B------:R-:W1:Y:S04]  /*8400*/  LDS R94, [R2.X4+0x1658] ;  /* 0x00165800025e7984 */ /* 0x000e680000004800 */
[----:B------:R-:W-:Y:S04]  /*8410*/  LDS R29, [R2.X4+0x1860] ;  /* 0x00186000021d7984 */ /* 0x000fe80000004800 */
[----:B------:R-:W-:Y:S04]  /*8420*/  LDS R92, [R2.X4+0x1a68] ;  /* 0x001a6800025c7984 */ /* 0x000fe80000004800 */
[----:B------:R-:W-:Y:S04]  /*8430*/  LDS R31, [R2.X4+0x1c70] ;  /* 0x001c7000021f7984 */ /* 0x000fe80000004800 */
[----:B------:R-:W-:Y:S04]  /*8440*/  LDS R28, [R2.X4+0x1e78] ;  /* 0x001e7800021c7984 */ /* 0x000fe80000004800 */
[----:B------:R-:W-:Y:S06]  /*8450*/  BAR.SYNC 0x0 ;  /* 0x0000000000007b1d */ /* 0x000fec0000000000 */
[----:B------:R2:W-:Y:S01]  /*8460*/  STS [R170.X4], R24 ;  /* 0x00000018aa007388 */ /* 0x0005e20000004800 */
[----:B------:R-:W-:Y:S01]  /*8470*/  IMAD R115, R0, c[0x0][0x198], RZ ;  /* 0x0000660000737a24 */ /* 0x000fe200078e02ff */
[----:B0-----:R-:W-:-:S02]  /*8480*/  F2FP.PACK_AB R172, R173, R172 ;  /* 0x000000acadac723e */ /* 0x001fc400000000ff */
[----:B------:R0:W-:Y:S01]  /*8490*/  STS [R170.X4+0x124], R27 ;  /* 0x0001241baa007388 */ /* 0x0001e20000004800 */
[----:B--2---:R-:W-:-:S03]  /*84a0*/  IADD3 R24, R3, 0x2, RZ ;  /* 0x0000000203187810 */ /* 0x004fc60007ffe0ff */
[----:B------:R2:W-:Y:S01]  /*84b0*/  STS [R170.X4+0x104], R25 ;  /* 0x00010419aa007388 */ /* 0x0005e20000004800 */
[C---:B------:R-:W-:Y:S01]  /*84c0*/  ISETP.LT.AND P2, PT, R24.reuse, c[0x0][0x17c], !P0 ;  /* 0x00005f0018007a0c */ /* 0x040fe20004741270 */
[----:B0-----:R-:W-:Y:S02]  /*84d0*/  IMAD R27, R24, c[0x0][0x198], RZ ;  /* 0x00006600181b7a24 */ /* 0x001fe400078e02ff */
[----:B------:R0:W-:Y:S01]  /*84e0*/  STS [R170.X4+0x1e4], R83 ;  /* 0x0001e453aa007388 */ /* 0x0001e20000004800 */
[----:B--2---:R-:W-:-:S03]  /*84f0*/  IMAD.WIDE R24, R115, 0x2, R4 ;  /* 0x0000000273187825 */ /* 0x004fc600078e0204 */
[----:B------:R2:W-:Y:S01]  /*8500*/  STS [R170.X4+0xe0], R82 ;  /* 0x0000e052aa007388 */ /* 0x0005e20000004800 */
[----:B0-----:R-:W-:-:S03]  /*8510*/  IADD3 R83, R3, 0x4, RZ ;  /* 0x0000000403537810 */ /* 0x001fc60007ffe0ff */
[----:B------:R-:W-:Y:S04]  /*8520*/  STS [R170.X4+0x20], R26 ;  /* 0x0000201aaa007388 */ /* 0x000fe80000004800 */
[----:B------:R-:W-:Y:S01]  /*8530*/  STS [R170.X4+0x40], R104 ;  /* 0x00004068aa007388 */ /* 0x000fe20000004800 */
[----:B--2---:R-:W-:-:S03]  /*8540*/  IADD3 R82, R3, 0x6, RZ ;  /* 0x0000000603527810 */ /* 0x004fc60007ffe0ff */
        /* <DEDUP_REMOVED lines=11> */
[----:B------:R0:W-:Y:S01]  /*8600*/  @P1 STG.E.U16 [R24.64], R172 ;  /* 0x000000ac18001986 */ /* 0x0001e2000c101506 */
[----:B------:R-:W-:Y:S02]  /*8610*/  IADD3 R80, R3, 0xa, RZ ;  /* 0x0000000a03507810 */ /* 0x000fe40007ffe0ff */
[----:B------:R-:W-:Y:S01]  /*8620*/  ISETP.LT.AND P1, PT, R83, c[0x0][0x17c], !P0 ;  /* 0x00005f0053007a0c */ /* 0x000fe20004721270 */
[----:B------:R-:W-:Y:S01]  /*8630*/  IMAD.WIDE R26, R27, 0x2, R4 ;  /* 0x000000021b1a7825 */ /* 0x000fe200078e0204 */
[----:B------:R-:W-:-:S02]  /*8640*/  IADD3 R81, R3, 0x8, RZ ;  /* 0x0000000803517810 */ /* 0x000fc40007ffe0ff */
[----:B------:R-:W-:Y:S01]  /*8650*/  PRMT R104, R172, 0x7632, R104 ;  /* 0x00007632ac687816 */ /* 0x000fe20000000068 */
[----:B------:R-:W-:Y:S01]  /*8660*/  IMAD R83, R83, c[0x0][0x198], RZ ;  /* 0x0000660053537a24 */ /* 0x000fe200078e02ff */
[----:B-1----:R-:W-:Y:S01]  /*8670*/  F2FP.PACK_AB R174, R175, R174 ;  /* 0x000000aeafae723e */ /* 0x002fe200000000ff */
[----:B------:R-:W-:Y:S01]  /*8680*/  IMAD R105, R82, c[0x0][0x198], RZ ;  /* 0x0000660052697a24 */ /* 0x000fe200078e02ff */
[----:B------:R-:W-:Y:S01]  /*8690*/  ISETP.LT.AND P5, PT, R81, c[0x0][0x17c], !P0 ;  /* 0x00005f0051007a0c */ /* 0x000fe200047a1270 */
[C---:B------:R-:W-:Y:S01]  /*86a0*/  IMAD R107, R80.reuse, c[0x0][0x198], RZ ;  /* 0x00006600506b7a24 */ /* 0x040fe200078e02ff */
[----:B------:R-:W-:Y:S01]  /*86b0*/  ISETP.LT.AND P6, PT, R80, c[0x0][0x17c], !P0 ;  /* 0x00005f0050007a0c */ /* 0x000fe200047c1270 */
[----:B------:R1:W-:Y:S01]  /*86c0*/  @P2 STG.E.U16 [R26.64], R104 ;  /* 0x000000681a002986 */ /* 0x0003e2000c101506 */
[----:B0-----:R-:W-:Y:S01]  /*86d0*/  IMAD.WIDE R24, R83, 0x2, R4 ;  /* 0x0000000253187825 */ /* 0x001fe200078e0204 */
[----:B------:R-:W-:-:S03]  /*86e0*/  PRMT R114, R174, 0x7632, R114 ;  /* 0x00007632ae727816 */ /* 0x000fc60000000072 */
[--C-:B------:R-:W-:Y:S01]  /*86f0*/  IMAD.WIDE R82, R107, 0x2, R4.reuse ;  /* 0x000000026b527825 */ /* 0x100fe200078e0204 */
[----:B------:R-:W-:Y:S02]  /*8700*/  IADD3 R107, R3, 0xc, RZ ;  /* 0x0000000c036b7810 */ /* 0x000fe40007ffe0ff */
[----:B------:R-:W-:Y:S01]  /*8710*/  F2FP.PACK_AB R176, R177, R176 ;  /* 0x000000b0b1b0723e */ /* 0x000fe200000000ff */
[----:B------:R-:W-:Y:S01]  /*8720*/  IMAD R81, R81, c[0x0][0x198], RZ ;  /* 0x0000660051517a24 */ /* 0x000fe200078e02ff */
[----:B------:R-:W-:Y:S01]  /*8730*/  IADD3 R106, R3, 0xe, RZ ;  /* 0x0000000e036a7810 */ /* 0x000fe20007ffe0ff */
[--C-:B-1----:R-:W-:Y:S01]  /*8740*/  IMAD.WIDE R26, R105, 0x2, R4.reuse ;  /* 0x00000002691a7825 */ /* 0x102fe200078e0204 */
[----:B------:R0:W-:Y:S01]  /*8750*/  @P1 STG.E.U16 [R24.64], R174 ;  /* 0x000000ae18001986 */ /* 0x0001e2000c101506 */
[----:B------:R-:W-:Y:S02]  /*8760*/  ISETP.LT.AND P1, PT, R107, c[0x0][0x17c], !P0 ;  /* 0x00005f006b007a0c */ /* 0x000fe40004721270 */
[----:B------:R-:W-:Y:S01]  /*8770*/  IMAD.WIDE R80, R81, 0x2, R4 ;  /* 0x0000000251507825 */ /* 0x000fe200078e0204 */
[----:B------:R1:W-:Y:S01]  /*8780*/  @P4 STG.E.U16 [R26.64], R114 ;  /* 0x000000721a004986 */ /* 0x0003e2000c101506 */
[----:B------:R-:W-:-:S02]  /*8790*/  PRMT R116, R176, 0x7632, R116 ;  /* 0x00007632b0747816 */ /* 0x000fc40000000074 */
[C---:B------:R-:W-:Y:S02]  /*87a0*/  ISETP.LT.AND P4, PT, R106.reuse, c[0x0][0x17c], !P0 ;  /* 0x00005f006a007a0c */ /* 0x040fe40004781270 */
[C---:B------:R-:W-:Y:S02]  /*87b0*/  IADD3 R105, R3.reuse, 0x10, RZ ;  /* 0x0000001003697810 */ /* 0x040fe40007ffe0ff */
[----:B------:R-:W-:Y:S01]  /*87c0*/  IADD3 R104, R3, 0x12, RZ ;  /* 0x0000001203687810 */ /* 0x000fe20007ffe0ff */
[----:B0-----:R-:W-:Y:S01]  /*87d0*/  IMAD R25, R107, c[0x0][0x198], RZ ;  /* 0x000066006b197a24 */ /* 0x001fe200078e02ff */
[----:B------:R0:W-:Y:S01]  /*87e0*/  @P5 STG.E.U16 [R80.64], R176 ;  /* 0x000000b050005986 */ /* 0x0001e2000c101506 */
[----:B---3--:R-:W-:Y:S01]  /*87f0*/  F2FP.PACK_AB R168, R171, R168 ;  /* 0x000000a8aba8723e */ /* 0x008fe200000000ff */
[----:B-1----:R-:W-:Y:S02]  /*8800*/  IMAD R27, R106, c[0x0][0x198], RZ ;  /* 0x000066006a1b7a24 */ /* 0x002fe400078e02ff */
[----:B------:R1:W-:Y:S01]  /*8810*/  @P6 STG.E.U16 [R82.64], R116 ;  /* 0x0000007452006986 */ /* 0x0003e2000c101506 */
[----:B------:R-:W-:Y:S01]  /*8820*/  ISETP.LT.AND P5, PT, R105, c[0x0][0x17c], !P0 ;  /* 0x00005f0069007a0c */ /* 0x000fe200047a1270 */
[----:B------:R-:W-:Y:S01]  /*8830*/  IMAD.WIDE R24, R25, 0x2, R4 ;  /* 0x0000000219187825 */ /* 0x000fe200078e0204 */
[----:B------:R-:W-:-:S02]  /*8840*/  ISETP.LT.AND P6, PT, R104, c[0x0][0x17c], !P0 ;  /* 0x00005f0068007a0c */ /* 0x000fc400047c1270 */
[----:B------:R-:W-:Y:S01]  /*8850*/  IADD3 R103, R0, 0x22, RZ ;  /* 0x0000002200677810 */ /* 0x000fe20007ffe0ff */
[----:B------:R-:W-:Y:S01]  /*8860*/  IMAD.WIDE R26, R27, 0x2, R4 ;  /* 0x000000021b1a7825 */ /* 0x000fe200078e0204 */
[----:B------:R-:W-:Y:S02]  /*8870*/  PRMT R106, R168, 0x7632, R106 ;  /* 0x00007632a86a7816 */ /* 0x000fe4000000006a */
[----:B------:R-:W-:Y:S01]  /*8880*/  F2FP.PACK_AB R166, R166, R169 ;  /* 0x000000a9a6a6723e */ /* 0x000fe200000000ff */
[----:B0-----:R-:W-:Y:S01]  /*8890*/  IMAD R81, R105, c[0x0][0x198], RZ ;  /* 0x0000660069517a24 */ /* 0x001fe200078e02ff */
[----:B------:R-:W-:Y:S01]  /*88a0*/  IADD3 R105, R3, 0x14, RZ ;  /* 0x0000001403697810 */ /* 0x000fe20007ffe0ff */
[----:B-1----:R-:W-:Y:S01]  /*88b0*/  IMAD R83, R104, c[0x0][0x198], RZ ;  /* 0x0000660068537a24 */ /* 0x002fe200078e02ff */
[----:B------:R-:W-:Y:S01]  /*88c0*/  ISETP.LT.AND P2, PT, R103, c[0x0][0x17c], !P0 ;  /* 0x00005f0067007a0c */ /* 0x000fe20004741270 */
[----:B------:R0:W-:Y:S01]  /*88d0*/  @P1 STG.E.U16 [R24.64], R168 ;  /* 0x000000a818001986 */ /* 0x0001e2000c101506 */
[----:B------:R-:W-:Y:S01]  /*88e0*/  IADD3 R103, R0, 0x24, RZ ;  /* 0x0000002400677810 */ /* 0x000fe20007ffe0ff */
[----:B------:R-:W-:Y:S01]  /*88f0*/  IMAD.WIDE R80, R81, 0x2, R4 ;  /* 0x0000000251507825 */ /* 0x000fe200078e0204 */
[----:B------:R-:W-:Y:S01]  /*8900*/  PRMT R107, R166, 0x7632, R107 ;  /* 0x00007632a66b7816 */ /* 0x000fe2000000006b */
[----:B------:R1:W-:Y:S01]  /*8910*/  @P4 STG.E.U16 [R26.64], R106 ;  /* 0x0000006a1a004986 */ /* 0x0003e2000c101506 */
[----:B------:R-:W-:Y:S01]  /*8920*/  ISETP.LT.AND P4, PT, R105, c[0x0][0x17c], !P0 ;  /* 0x00005f0069007a0c */ /* 0x000fe20004781270 */
[----:B------:R-:W-:Y:S01]  /*8930*/  IMAD.WIDE R82, R83, 0x2, R4 ;  /* 0x0000000253527825 */ /* 0x000fe200078e0204 */
[----:B------:R-:W-:-:S02]  /*8940*/  ISETP.LT.AND P1, PT, R103, c[0x0][0x17c], !P0 ;  /* 0x00005f0067007a0c */ /* 0x000fc40004721270 */
[C---:B------:R-:W-:Y:S01]  /*8950*/  IADD3 R104, R3.reuse, 0x16, RZ ;  /* 0x0000001603687810 */ /* 0x040fe20007ffe0ff */
[----:B------:R2:W-:Y:S01]  /*8960*/  @P5 STG.E.U16 [R80.64], R166 ;  /* 0x000000a650005986 */ /* 0x0005e2000c101506 */
[----:B------:R-:W-:Y:S01]  /*8970*/  IADD3 R103, R3, 0x18, RZ ;  /* 0x0000001803677810 */ /* 0x000fe20007ffe0ff */
[----:B0-----:R-:W-:Y:S02]  /*8980*/  IMAD R25, R105, c[0x0][0x198], RZ ;  /* 0x0000660069197a24 */ /* 0x001fe400078e02ff */
[----:B------:R0:W-:Y:S01]  /*8990*/  @P6 STG.E.U16 [R82.64], R107 ;  /* 0x0000006b52006986 */ /* 0x0001e2000c101506 */
[C---:B------:R-:W-:Y:S01]  /*89a0*/  ISETP.LT.AND P6, PT, R104.reuse, c[0x0][0x17c], !P0 ;  /* 0x00005f0068007a0c */ /* 0x040fe200047c1270 */
[----:B------:R-:W-:Y:S01]  /*89b0*/  IMAD.WIDE R24, R25, 0x2, R4 ;  /* 0x0000000219187825 */ /* 0x000fe200078e0204 */
[----:B------:R-:W-:Y:S02]  /*89c0*/  ISETP.LT.AND P5, PT, R103, c[0x0][0x17c], !P0 ;  /* 0x00005f0067007a0c */ /* 0x000fe400047a1270 */
[----:B------:R-:W-:Y:S01]  /*89d0*/  F2FP.PACK_AB R164, R167, R164 ;  /* 0x000000a4a7a4723e */ /* 0x000fe200000000ff */
[----:B-1----:R-:W-:-:S02]  /*89e0*/  IMAD R27, R104, c[0x0][0x198], RZ ;  /* 0x00006600681b7a24 */ /* 0x002fc400078e02ff */
[----:B--2---:R-:W-:Y:S01]  /*89f0*/  IMAD R81, R103, c[0x0][0x198], RZ ;  /* 0x0000660067517a24 */ /* 0x004fe200078e02ff */
[----:B0-----:R-:W-:Y:S01]  /*8a00*/  IADD3 R83, R3, 0x1a, RZ ;  /* 0x0000001a03537810 */ /* 0x001fe20007ffe0ff */
[----:B------:R-:W-:Y:S01]  /*8a10*/  @P4 STG.E.U16 [R24.64], R164 ;  /* 0x000000a418004986 */ /* 0x000fe2000c101506 */
[----:B------:R-:W-:Y:S01]  /*8a20*/  IMAD.WIDE R26, R27, 0x2, R4 ;  /* 0x000000021b1a7825 */ /* 0x000fe200078e0204 */
[----:B------:R-:W-:Y:S02]  /*8a30*/  PRMT R104, R164, 0x7632, R104 ;  /* 0x00007632a4687816 */ /* 0x000fe40000000068 */
[----:B------:R-:W-:Y:S01]  /*8a40*/  ISETP.LT.AND P4, PT, R83, c[0x0][0x17c], !P0 ;  /* 0x00005f0053007a0c */ /* 0x000fe20004781270 */
[--C-:B------:R-:W-:Y:S01]  /*8a50*/  IMAD.WIDE R80, R81, 0x2, R4.reuse ;  /* 0x0000000251507825 */ /* 0x100fe200078e0204 */
[----:B------:R-:W-:Y:S02]  /*8a60*/  F2FP.PACK_AB R152, R165, R152 ;  /* 0x00000098a598723e */ /* 0x000fe400000000ff */
[----:B------:R-:W-:Y:S01]  /*8a70*/  IADD3 R82, R3, 0x1c, RZ ;  /* 0x0000001c03527810 */ /* 0x000fe20007ffe0ff */
[----:B------:R-:W-:Y:S01]  /*8a80*/  IMAD R83, R83, c[0x0][0x198], RZ ;  /* 0x0000660053537a24 */ /* 0x000fe200078e02ff */
[----:B------:R0:W-:Y:S03]  /*8a90*/  @P6 STG.E.U16 [R26.64], R104 ;  /* 0x000000681a006986 */ /* 0x0001e6000c101506 */
[C---:B------:R-:W-:Y:S01]  /*8aa0*/  IMAD R105, R82.reuse, c[0x0][0x198], RZ ;  /* 0x0000660052697a24 */ /* 0x040fe200078e02ff */
[----:B------:R1:W-:Y:S01]  /*8ab0*/  @P5 STG.E.U16 [R80.64], R152 ;  /* 0x0000009850005986 */ /* 0x0003e2000c101506 */
[----:B------:R-:W-:Y:S01]  /*8ac0*/  ISETP.LT.AND P5, PT, R82, c[0x0][0x17c], !P0 ;  /* 0x00005f0052007a0c */ /* 0x000fe200047a1270 */
[----:B------:R-:W-:Y:S01]  /*8ad0*/  IMAD.WIDE R82, R83, 0x2, R4 ;  /* 0x0000000253527825 */ /* 0x000fe200078e0204 */
[----:B0-----:R-:W-:-:S02]  /*8ae0*/  IADD3 R26, R3, 0x1e, RZ ;  /* 0x0000001e031a7810 */ /* 0x001fc40007ffe0ff */
[----:B-1----:R-:W-:Y:S01]  /*8af0*/  PRMT R81, R152, 0x7632, R81 ;  /* 0x0000763298517816 */ /* 0x002fe20000000051 */
[----:B------:R-:W-:Y:S01]  /*8b00*/  IMAD.MOV.U32 R80, RZ, RZ, c[0x0][0x198] ;  /* 0x00006600ff507624 */ /* 0x000fe200078e00ff */
[----:B------:R-:W-:-:S03]  /*8b10*/  F2FP.PACK_AB R110, R110, R153 ;  /* 0x000000996e6e723e */ /* 0x000fc600000000ff */
[----:B------:R0:W-:Y:S01]  /*8b20*/  @P4 STG.E.U16 [R82.64], R81 ;  /* 0x0000005152004986 */ /* 0x0001e2000c101506 */
[----:B------:R-:W-:Y:S01]  /*8b30*/  ISETP.LT.AND P4, PT, R26, c[0x0][0x17c], !P0 ;  /* 0x00005f001a007a0c */ /* 0x000fe20004781270 */
[----:B------:R-:W-:Y:S01]  /*8b40*/  IMAD.WIDE R24, R105, 0x2, R4 ;  /* 0x0000000269187825 */ /* 0x000fe200078e0204 */
[----:B------:R-:W-:-:S03]  /*8b50*/  IADD3 R103, R0, 0x26, RZ ;  /* 0x0000002600677810 */ /* 0x000fc60007ffe0ff */
[----:B------:R-:W-:Y:S02]  /*8b60*/  IMAD R27, R26, c[0x0][0x198], RZ ;  /* 0x000066001a1b7a24 */ /* 0x000fe400078e02ff */
[----:B------:R-:W-:Y:S01]  /*8b70*/  IMAD R115, R80, 0x20, R115 ;  /* 0x0000002050737824 */ /* 0x000fe200078e0273 */
[----:B------:R-:W-:Y:S01]  /*8b80*/  ISETP.LT.AND P6, PT, R103, c[0x0][0x17c], !P0 ;  /* 0x00005f0067007a0c */ /* 0x000fe200047c1270 */
[----:B0-----:R-:W-:Y:S01]  /*8b90*/  IMAD.MOV.U32 R82, RZ, RZ, c[0x0][0x198] ;  /* 0x00006600ff527624 */ /* 0x001fe200078e00ff */
[----:B------:R0:W-:Y:S01]  /*8ba0*/  @P5 STG.E.U16 [R24.64], R110 ;  /* 0x0000006e18005986 */ /* 0x0001e2000c101506 */
[----:B------:R-:W-:Y:S01]  /*8bb0*/  IMAD.WIDE R26, R27, 0x2, R4 ;  /* 0x000000021b1a7825 */ /* 0x000fe200078e0204 */
[----:B------:R-:W-:Y:S02]  /*8bc0*/  PRMT R103, R110, 0x7632, R103 ;  /* 0x000076326e677816 */ /* 0x000fe40000000067 */
[----:B------:R-:W-:Y:S01]  /*8bd0*/  F2FP.PACK_AB R154, R154, R155 ;  /* 0x0000009b9a9a723e */ /* 0x000fe200000000ff */
[----:B------:R-:W-:Y:S01]  /*8be0*/  IMAD.WIDE R80, R115, 0x2, R4 ;  /* 0x0000000273507825 */ /* 0x000fe200078e0204 */
[----:B------:R-:W-:Y:S01]  /*8bf0*/  IADD3 R3, R0, 0x28, RZ ;  /* 0x0000002800037810 */ /* 0x000fe20007ffe0ff */
[----:B------:R1:W-:Y:S02]  /*8c00*/  @P4 STG.E.U16 [R26.64], R103 ;  /* 0x000000671a004986 */ /* 0x0003e4000c101506 */
[----:B0-----:R-:W-:-:S02]  /*8c10*/  IMAD R25, R82, 0x2, R115 ;  /* 0x0000000252197824 */ /* 0x001fc400078e0273 */
[----:B------:R-:W-:Y:S01]  /*8c20*/  IMAD.MOV.U32 R24, RZ, RZ, c[0x0][0x198] ;  /* 0x00006600ff187624 */ /* 0x000fe200078e00ff */
[----:B------:R-:W-:Y:S01]  /*8c30*/  IADD3 R82, R0, 0x2c, RZ ;  /* 0x0000002c00527810 */ /* 0x000fe20007ffe0ff */
[----:B------:R-:W-:Y:S02]  /*8c40*/  IMAD.MOV.U32 R104, RZ, RZ, c[0x0][0x198] ;  /* 0x00006600ff687624 */ /* 0x000fe400078e00ff */
[----:B------:R-:W-:Y:S01]  /*8c50*/  IMAD R83, R24, 0x2, R25 ;  /* 0x0000000218537824 */ /* 0x000fe200078e0219 */
[----:B------:R0:W-:Y:S01]  /*8c60*/  @P3 STG.E.U16 [R80.64], R154 ;  /* 0x0000009a50003986 */ /* 0x0001e2000c101506 */
[--C-:B------:R-:W-:Y:S01]  /*8c70*/  IMAD.WIDE R24, R25, 0x2, R4.reuse ;  /* 0x0000000219187825 */ /* 0x100fe200078e0204 */
[----:B------:R-:W-:Y:S02]  /*8c80*/  ISETP.LT.AND P5, PT, R3, c[0x0][0x17c], !P0 ;  /* 0x00005f0003007a0c */ /* 0x000fe400047a1270 */
[----:B------:R-:W-:Y:S01]  /*8c90*/  ISETP.LT.AND P3, PT, R82, c[0x0][0x17c], !P0 ;  /* 0x00005f0052007a0c */ /* 0x000fe20004761270 */
[----:B-1----:R-:W-:Y:S01]  /*8ca0*/  IMAD.WIDE R26, R83, 0x2, R4 ;  /* 0x00000002531a7825 */ /* 0x002fe200078e0204 */
[----:B------:R-:W-:-:S03]  /*8cb0*/  IADD3 R3, R0, 0x2a, RZ ;  /* 0x0000002a00037810 */ /* 0x000fc60007ffe0ff */
[----:B------:R-:W-:Y:S01]  /*8cc0*/  IMAD R83, R104, 0x2, R83 ;  /* 0x0000000268537824 */ /* 0x000fe200078e0253 */
[----:B0-----:R-:W-:Y:S01]  /*8cd0*/  PRMT R81, R154, 0x7632, R81 ;  /* 0x000076329a517816 */ /* 0x001fe20000000051 */
[----:B------:R-:W-:Y:S01]  /*8ce0*/  IMAD.MOV.U32 R82, RZ, RZ, c[0x0][0x198] ;  /* 0x00006600ff527624 */ /* 0x000fe200078e00ff */
[----:B------:R-:W-:-:S03]  /*8cf0*/  F2FP.PACK_AB R112, R113, R112 ;  /* 0x000000707170723e */ /* 0x000fc600000000ff */
[----:B------:R0:W-:Y:S01]  /*8d00*/  @P2 STG.E.U16 [R24.64], R81 ;  /* 0x0000005118002986 */ /* 0x0001e2000c101506 */
[----:B------:R-:W-:Y:S02]  /*8d10*/  ISETP.LT.AND P4, PT, R3, c[0x0][0x17c], !P0 ;  /* 0x00005f0003007a0c */ /* 0x000fe40004781270 */
[----:B------:R-:W-:Y:S01]  /*8d20*/  F2FP.PACK_AB R108, R108, R111 ;  /* 0x0000006f6c6c723e */ /* 0x000fe200000000ff */
[----:B------:R1:W-:Y:S01]  /*8d30*/  @P1 STG.E.U16 [R26.64], R112 ;  /* 0x000000701a001986 */ /* 0x0003e2000c101506 */
[----:B------:R-:W-:Y:S01]  /*8d40*/  IADD3 R3, R0, 0x2e, RZ ;  /* 0x0000002e00037810 */ /* 0x000fe20007ffe0ff */
[----:B0-----:R-:W-:Y:S01]  /*8d50*/  IMAD.WIDE R80, R83, 0x2, R4 ;  /* 0x0000000253507825 */ /* 0x001fe200078e0204 */
[----:B------:R-:W-:-:S03]  /*8d60*/  PRMT R25, R112, 0x7632, R25 ;  /* 0x0000763270197816 */ /* 0x000fc60000000019 */
[C---:B------:R-:W-:Y:S02]  /*8d70*/  IMAD R83, R82.reuse, 0x2, R83 ;  /* 0x0000000252537824 */ /* 0x040fe400078e0253 */
[----:B------:R0:W-:Y:S02]  /*8d80*/  @P6 STG.E.U16 [R80.64], R25 ;  /* 0x0000001950006986 */ /* 0x0001e4000c101506 */
[----:B------:R-:W-:Y:S01]  /*8d90*/  IMAD R103, R82, 0x2, R83 ;  /* 0x0000000252677824 */ /* 0x000fe200078e0253 */
[----:B------:R-:W-:-:S03]  /*8da0*/  ISETP.LT.AND P2, PT, R3, c[0x0][0x17c], !P0 ;  /* 0x00005f0003007a0c */ /* 0x000fc60004741270 */
[----:B-1----:R-:W-:Y:S01]  /*8db0*/  IMAD.WIDE R26, R103, 0x2, R4 ;  /* 0x00000002671a7825 */ /* 0x002fe200078e0204 */
[----:B------:R-:W-:-:S03]  /*8dc0*/  IADD3 R3, R0, 0x30, RZ ;  /* 0x0000003000037810 */ /* 0x000fc60007ffe0ff */
[----:B0-----:R-:W-:Y:S01]  /*8dd0*/  IMAD.WIDE R24, R83, 0x2, R4 ;  /* 0x0000000253187825 */ /* 0x001fe200078e0204 */
[----:B------:R-:W-:-:S03]  /*8de0*/  PRMT R83, R108, 0x7632, R83 ;  /* 0x000076326c537816 */ /* 0x000fc60000000053 */
[----:B------:R-:W-:Y:S01]  /*8df0*/  IMAD R103, R82, 0x2, R103 ;  /* 0x0000000252677824 */ /* 0x000fe200078e0267 */
[----:B------:R-:W-:Y:S01]  /*8e00*/  @P5 STG.E.U16 [R24.64], R108 ;  /* 0x0000006c18005986 */ /* 0x000fe2000c101506 */
[----:B------:R-:W-:Y:S01]  /*8e10*/  IMAD.MOV.U32 R80, RZ, RZ, c[0x0][0x198] ;  /* 0x00006600ff507624 */ /* 0x000fe200078e00ff */
[----:B------:R-:W-:Y:S02]  /*8e20*/  ISETP.LT.AND P1, PT, R3, c[0x0][0x17c], !P0 ;  /* 0x00005f0003007a0c */ /* 0x000fe40004721270 */
[----:B------:R0:W-:Y:S01]  /*8e30*/  @P4 STG.E.U16 [R26.64], R83 ;  /* 0x000000531a004986 */ /* 0x0001e2000c101506 */
[----:B------:R-:W-:Y:S01]  /*8e40*/  IADD3 R3, R0, 0x32, RZ ;  /* 0x0000003200037810 */ /* 0x000fe20007ffe0ff */
[----:B------:R-:W-:Y:S01]  /*8e50*/  IMAD R81, R80, 0x2, R103 ;  /* 0x0000000250517824 */ /* 0x000fe200078e0267 */
[----:B------:R-:W-:Y:S02]  /*8e60*/  IADD3 R80, R0, 0x36, RZ ;  /* 0x0000003600507810 */ /* 0x000fe40007ffe0ff */
[----:B------:R-:W-:-:S02]  /*8e70*/  ISETP.LT.AND P6, PT, R3, c[0x0][0x17c], !P0 ;  /* 0x00005f0003007a0c */ /* 0x000fc400047c1270 */
[----:B0-----:R-:W-:Y:S01]  /*8e80*/  F2FP.PACK_AB R27, R19, R18 ;  /* 0x00000012131b723e */ /* 0x001fe200000000ff */
[----:B------:R-:W-:-:S03]  /*8e90*/  IMAD.WIDE R18, R103, 0x2, R4 ;  /* 0x0000000267127825 */ /* 0x000fc600078e0204 */
[C---:B------:R-:W-:Y:S01]  /*8ea0*/  PRMT R103, R27.reuse, 0x7610, R103 ;  /* 0x000076101b677816 */ /* 0x040fe20000000067 */
[----:B------:R-:W-:Y:S01]  /*8eb0*/  IMAD.MOV.U32 R26, RZ, RZ, c[0x0][0x198] ;  /* 0x00006600ff1a7624 */ /* 0x000fe200078e00ff */
[----:B------:R-:W-:Y:S01]  /*8ec0*/  PRMT R104, R27, 0x7632, R104 ;  /* 0x000076321b687816 */ /* 0x000fe20000000068 */
[----:B------:R-:W-:Y:S02]  /*8ed0*/  IMAD R27, R82, 0x2, R81 ;  /* 0x00000002521b7824 */ /* 0x000fe400078e0251 */
[----:B------:R-:W-:Y:S01]  /*8ee0*/  IMAD.WIDE R24, R81, 0x2, R4 ;  /* 0x0000000251187825 */ /* 0x000fe200078e0204 */
[----:B------:R-:W-:Y:S01]  /*8ef0*/  F2FP.PACK_AB R16, R11, R16 ;  /* 0x000000100b10723e */ /* 0x000fe200000000ff */
[----:B------:R0:W-:Y:S01]  /*8f00*/  @P3 STG.E.U16 [R18.64], R103 ;  /* 0x0000006712003986 */ /* 0x0001e2000c101506 */
[----:B------:R-:W-:Y:S01]  /*8f10*/  ISETP.LT.AND P4, PT, R80, c[0x0][0x17c], !P0 ;  /* 0x00005f0050007a0c */ /* 0x000fe20004781270 */
[----:B------:R-:W-:Y:S01]  /*8f20*/  IMAD R81, R26, 0x2, R27 ;  /* 0x000000021a517824 */ /* 0x000fe200078e021b */
[C---:B------:R-:W-:Y:S01]  /*8f30*/  IADD3 R3, R0.reuse, 0x34, RZ ;  /* 0x0000003400037810 */ /* 0x040fe20007ffe0ff */
[----:B------:R-:W-:Y:S01]  /*8f40*/  IMAD.MOV.U32 R80, RZ, RZ, c[0x0][0x198] ;  /* 0x00006600ff507624 */ /* 0x000fe200078e00ff */
[----:B------:R1:W-:Y:S01]  /*8f50*/  @P2 STG.E.U16 [R24.64], R104 ;  /* 0x0000006818002986 */ /* 0x0003e2000c101506 */
[----:B------:R-:W-:Y:S01]  /*8f60*/  IMAD.WIDE R26, R27, 0x2, R4 ;  /* 0x000000021b1a7825 */ /* 0x000fe200078e0204 */
[----:B------:R-:W-:-:S02]  /*8f70*/  IADD3 R11, R0, 0x3a, RZ ;  /* 0x0000003a000b7810 */ /* 0x000fc40007ffe0ff */
[C---:B------:R-:W-:Y:S01]  /*8f80*/  PRMT R82, R16.reuse, 0x7632, R82 ;  /* 0x0000763210527816 */ /* 0x040fe20000000052 */
[----:B0-----:R-:W-:Y:S01]  /*8f90*/  IMAD.WIDE R18, R81, 0x2, R4 ;  /* 0x0000000251127825 */ /* 0x001fe200078e0204 */
[----:B------:R-:W-:Y:S02]  /*8fa0*/  ISETP.LT.AND P5, PT, R3, c[0x0][0x17c], !P0 ;  /* 0x00005f0003007a0c */ /* 0x000fe400047a1270 */
[----:B-1----:R-:W-:Y:S01]  /*8fb0*/  PRMT R25, R16, 0x7610, R25 ;  /* 0x0000761010197816 */ /* 0x002fe20000000019 */
[----:B------:R-:W-:Y:S02]  /*8fc0*/  IMAD R81, R80, 0x2, R81 ;  /* 0x0000000250517824 */ /* 0x000fe400078e0251 */
[----:B------:R-:W-:Y:S01]  /*8fd0*/  IMAD.MOV.U32 R16, RZ, RZ, c[0x0][0x198] ;  /* 0x00006600ff107624 */ /* 0x000fe200078e00ff */
[----:B------:R-:W-:Y:S01]  /*8fe0*/  ISETP.LT.AND P2, PT, R11, c[0x0][0x17c], !P0 ;  /* 0x00005f000b007a0c */ /* 0x000fe20004741270 */
[----:B------:R0:W-:Y:S02]  /*8ff0*/  @P1 STG.E.U16 [R26.64], R25 ;  /* 0x000000191a001986 */ /* 0x0001e4000c101506 */
[----:B------:R-:W-:-:S02]  /*9000*/  IMAD R11, R16, 0x2, R81 ;  /* 0x00000002100b7824 */ /* 0x000fc400078e0251 */
[----:B------:R1:W-:Y:S01]  /*9010*/  @P6 STG.E.U16 [R18.64], R82 ;  /* 0x0000005212006986 */ /* 0x0003e2000c101506 */
[----:B------:R-:W-:-:S04]  /*9020*/  IADD3 R3, R0, 0x38, RZ ;  /* 0x0000003800037810 */ /* 0x000fc80007ffe0ff */
[----:B------:R-:W-:Y:S01]  /*9030*/  ISETP.LT.AND P3, PT, R3, c[0x0][0x17c], !P0 ;  /* 0x00005f0003007a0c */ /* 0x000fe20004761270 */
[--C-:B0-----:R-:W-:Y:S01]  /*9040*/  IMAD.WIDE R24, R11, 0x2, R4.reuse ;  /* 0x000000020b187825 */ /* 0x101fe200078e0204 */
[----:B-1----:R-:W-:Y:S02]  /*9050*/  F2FP.PACK_AB R19, R8, R17 ;  /* 0x000000110813723e */ /* 0x002fe400000000ff */
[----:B------:R-:W-:Y:S01]  /*9060*/  IADD3 R8, R0, 0x3e, RZ ;  /* 0x0000003e00087810 */ /* 0x000fe20007ffe0ff */
[----:B------:R-:W-:Y:S01]  /*9070*/  IMAD.WIDE R16, R81, 0x2, R4 ;  /* 0x0000000251107825 */ /* 0x000fe200078e0204 */
[C---:B------:R-:W-:Y:S02]  /*9080*/  PRMT R27, R19.reuse, 0x7610, R27 ;  /* 0x00007610131b7816 */ /* 0x040fe4000000001b */
[----:B------:R-:W-:Y:S01]  /*9090*/  PRMT R81, R19, 0x7632, R81 ;  /* 0x0000763213517816 */ /* 0x000fe20000000051 */
[----:B------:R-:W-:Y:S01]  /*90a0*/  IMAD R11, R80, 0x2, R11 ;  /* 0x00000002500b7824 */ /* 0x000fe200078e020b */
[----:B------:R-:W-:Y:S01]  /*90b0*/  ISETP.LT.AND P6, PT, R8, c[0x0][0x17c], !P0 ;  /* 0x00005f0008007a0c */ /* 0x000fe200047c1270 */
[----:B------:R-:W-:Y:S01]  /*90c0*/  IMAD.MOV.U32 R18, RZ, RZ, c[0x0][0x198] ;  /* 0x00006600ff127624 */ /* 0x000fe200078e00ff */
[----:B------:R-:W-:Y:S01]  /*90d0*/  F2FP.PACK_AB R8, R7, R10 ;  /* 0x0000000a0708723e */ /* 0x000fe200000000ff */
[----:B------:R-:W-:Y:S01]  /*90e0*/  IMAD.MOV.U32 R26, RZ, RZ, c[0x0][0x198] ;  /* 0x00006600ff1a7624 */ /* 0x000fe200078e00ff */
[----:B------:R-:W-:Y:S01]  /*90f0*/  IADD3 R7, R0, 0x42, RZ ;  /* 0x0000004200077810 */ /* 0x000fe20007ffe0ff */
[----:B------:R-:W-:Y:S01]  /*9100*/  IMAD R19, R18, 0x2, R11 ;  /* 0x0000000212137824 */ /* 0x000fe200078e020b */
[----:B------:R-:W-:Y:S01]  /*9110*/  IADD3 R3, R0, 0x3c, RZ ;  /* 0x0000003c00037810 */ /* 0x000fe20007ffe0ff */
[----:B------:R0:W-:Y:S04]  /*9120*/  @P5 STG.E.U16 [R16.64], R27 ;  /* 0x0000001b10005986 */ /* 0x0001e8000c101506 */
[----:B------:R1:W-:Y:S01]  /*9130*/  @P4 STG.E.U16 [R24.64], R81 ;  /* 0x0000005118004986 */ /* 0x0003e2000c101506 */
[----:B------:R-:W-:Y:S01]  /*9140*/  ISETP.LT.AND P4, PT, R7, c[0x0][0x17c], !P0 ;  /* 0x00005f0007007a0c */ /* 0x000fe20004781270 */
[----:B------:R-:W-:Y:S01]  /*9150*/  IMAD R7, R26, 0x2, R19 ;  /* 0x000000021a077824 */ /* 0x000fe200078e0213 */
[----:B------:R-:W-:Y:S01]  /*9160*/  ISETP.LT.AND P1, PT, R3, c[0x0][0x17c], !P0 ;  /* 0x00005f0003007a0c */ /* 0x000fe20004721270 */
[----:B------:R-:W-:Y:S01]  /*9170*/  IMAD.WIDE R10, R11, 0x2, R4 ;  /* 0x000000020b0a7825 */ /* 0x000fe200078e0204 */
[----:B0-----:R-:W-:-:S02]  /*9180*/  PRMT R27, R8, 0x7632, R27 ;  /* 0x00007632081b7816 */ /* 0x001fc4000000001b */
[----:B-1----:R-:W-:Y:S01]  /*9190*/  PRMT R25, R8, 0x7610, R25 ;  /* 0x0000761008197816 */ /* 0x002fe20000000019 */
[----:B------:R-:W-:Y:S02]  /*91a0*/  IMAD.MOV.U32 R8, RZ, RZ, c[0x0][0x198] ;  /* 0x00006600ff087624 */ /* 0x000fe400078e00ff */
[----:B------:R-:W-:Y:S01]  /*91b0*/  IMAD.WIDE R16, R19, 0x2, R4 ;  /* 0x0000000213107825 */ /* 0x000fe200078e0204 */
[----:B------:R-:W-:Y:S02]  /*91c0*/  IADD3 R3, R0, 0x40, RZ ;  /* 0x0000004000037810 */ /* 0x000fe40007ffe0ff */
[----:B------:R-:W-:Y:S01]  /*91d0*/  F2FP.PACK_AB R9, R6, R9 ;  /* 0x000000090609723e */ /* 0x000fe200000000ff */
[----:B------:R-:W-:Y:S02]  /*91e0*/  IMAD.MOV.U32 R24, RZ, RZ, c[0x0][0x198] ;  /* 0x00006600ff187624 */ /* 0x000fe400078e00ff */
[----:B------:R-:W-:Y:S01]  /*91f0*/  IMAD R19, R8, 0x2, R7 ;  /* 0x0000000208137824 */ /* 0x000fe200078e0207 */
[----:B------:R0:W-:Y:S01]  /*9200*/  @P3 STG.E.U16 [R10.64], R25 ;  /* 0x000000190a003986 */ /* 0x0001e2000c101506 */
[----:B------:R-:W-:Y:S01]  /*9210*/  IADD3 R18, R0, 0x46, RZ ;  /* 0x0000004600127810 */ /* 0x000fe20007ffe0ff */
[----:B------:R-:W-:Y:S01]  /*9220*/  IMAD.WIDE R6, R7, 0x2, R4 ;  /* 0x0000000207067825 */ /* 0x000fe200078e0204 */
[----:B------:R-:W-:Y:S01]  /*9230*/  ISETP.LT.AND P5, PT, R3, c[0x0][0x17c], !P0 ;  /* 0x00005f0003007a0c */ /* 0x000fe200047a1270 */
[----:B------:R1:W-:Y:S01]  /*9240*/  @P2 STG.E.U16 [R16.64], R27 ;  /* 0x0000001b10002986 */ /* 0x0003e2000c101506 */
[----:B------:R-:W-:-:S02]  /*9250*/  PRMT R26, R9, 0x7610, R26 ;  /* 0x00007610091a7816 */ /* 0x000fc4000000001a */
[----:B------:R-:W-:Y:S01]  /*9260*/  ISETP.LT.AND P2, PT, R18, c[0x0][0x17c], !P0 ;  /* 0x00005f0012007a0c */ /* 0x000fe20004741270 */
[----:B------:R-:W-:Y:S02]  /*9270*/  IMAD.MOV.U32 R18, RZ, RZ, c[0x0][0x198] ;  /* 0x00006600ff127624 */ /* 0x000fe400078e00ff */
[----:B0-----:R-:W-:Y:S01]  /*9280*/  IMAD R11, R24, 0x2, R19 ;  /* 0x00000002180b7824 */ /* 0x001fe200078e0213 */
[----:B------:R-:W-:Y:S01]  /*9290*/  PRMT R25, R9, 0x7632, R25 ;  /* 0x0000763209197816 */ /* 0x000fe20000000019 */
[----:B------:R-:W-:Y:S02]  /*92a0*/  IMAD.MOV.U32 R10, RZ, RZ, c[0x0][0x198] ;  /* 0x00006600ff0a7624 */ /* 0x000fe400078e00ff */
[----:B------:R-:W-:Y:S01]  /*92b0*/  IMAD.WIDE R8, R19, 0x2, R4 ;  /* 0x0000000213087825 */ /* 0x000fe200078e0204 */
[----:B------:R-:W-:Y:S01]  /*92c0*/  IADD3 R3, R0, 0x44, RZ ;  /* 0x0000004400037810 */ /* 0x000fe20007ffe0ff */
[----:B------:R0:W-:Y:S02]  /*92d0*/  @P1 STG.E.U16 [R6.64], R26 ;  /* 0x0000001a06001986 */ /* 0x0001e4000c101506 */
[----:B-1----:R-:W-:Y:S01]  /*92e0*/  IMAD R17, R10, 0x2, R11 ;  /* 0x000000020a117824 */ /* 0x002fe200078e020b */
[----:B------:R-:W-:Y:S01]  /*92f0*/  F2FP.PACK_AB R49, R49, R50 ;  /* 0x000000323131723e */ /* 0x000fe200000000ff */
[----:B------:R1:W-:Y:S01]  /*9300*/  @P6 STG.E.U16 [R8.64], R25 ;  /* 0x0000001908006986 */ /* 0x0003e2000c101506 */
[----:B------:R-:W-:Y:S01]  /*9310*/  ISETP.LT.AND P3, PT, R3, c[0x0][0x17c], !P0 ;  /* 0x00005f0003007a0c */ /* 0x000fe20004761270 */
[----:B------:R-:W-:Y:S01]  /*9320*/  IMAD.WIDE R10, R11, 0x2, R4 ;  /* 0x000000020b0a7825 */ /* 0x000fe200078e0204 */
[----:B------:R-:W-:-:S02]  /*9330*/  PRMT R19, R49, 0x7632, R19 ;  /* 0x0000763231137816 */ /* 0x000fc40000000013 */
[----:B------:R-:W-:Y:S01]  /*9340*/  IADD3 R3, R0, 0x48, RZ ;  /* 0x0000004800037810 */ /* 0x000fe20007ffe0ff */
[----:B0-----:R-:W-:-:S04]  /*9350*/  IMAD.WIDE R6, R17, 0x2, R4 ;  /* 0x0000000211067825 */ /* 0x001fc800078e0204 */
[----:B-1----:R-:W-:Y:S02]  /*9360*/  IMAD R9, R18, 0x2, R17 ;  /* 0x0000000212097824 */ /* 0x002fe400078e0211 */
[----:B------:R-:W-:Y:S01]  /*9370*/  IMAD.MOV.U32 R8, RZ, RZ, c[0x0][0x198] ;  /* 0x00006600ff087624 */ /* 0x000fe200078e00ff */
[----:B------:R-:W-:Y:S01]  /*9380*/  IADD3 R16, R0, 0x4a, RZ ;  /* 0x0000004a00107810 */ /* 0x000fe20007ffe0ff */
[----:B------:R0:W-:Y:S02]  /*9390*/  @P5 STG.E.U16 [R10.64], R49 ;  /* 0x000000310a005986 */ /* 0x0001e4000c101506 */
[----:B------:R-:W-:Y:S01]  /*93a0*/  IMAD R17, R8, 0x2, R9 ;  /* 0x0000000208117824 */ /* 0x000fe200078e0209 */
[----:B------:R-:W-:Y:S01]  /*93b0*/  F2FP.PACK_AB R46, R46, R51 ;  /* 0x000000332e2e723e */ /* 0x000fe200000000ff */
[----:B------:R1:W-:Y:S01]  /*93c0*/  @P4 STG.E.U16 [R6.64], R19 ;  /* 0x0000001306004986 */ /* 0x0003e2000c101506 */
[----:B------:R-:W-:Y:S01]  /*93d0*/  ISETP.LT.AND P1, PT, R3, c[0x0][0x17c], !P0 ;  /* 0x00005f0003007a0c */ /* 0x000fe20004721270 */
[----:B------:R-:W-:Y:S01]  /*93e0*/  IMAD.WIDE R8, R9, 0x2, R4 ;  /* 0x0000000209087825 */ /* 0x000fe200078e0204 */
[----:B------:R-:W-:-:S02]  /*93f0*/  ISETP.LT.AND P6, PT, R16, c[0x0][0x17c], !P0 ;  /* 0x00005f0010007a0c */ /* 0x000fc400047c1270 */
[----:B------:R-:W-:Y:S01]  /*9400*/  PRMT R24, R46, 0x7632, R24 ;  /* 0x000076322e187816 */ /* 0x000fe20000000018 */
[----:B0-----:R-:W-:-:S04]  /*9410*/  IMAD.WIDE R10, R17, 0x2, R4 ;  /* 0x00000002110a7825 */ /* 0x001fc800078e0204 */
[----:B-1----:R-:W-:Y:S02]  /*9420*/  IMAD R7, R18, 0x2, R17 ;  /* 0x0000000212077824 */ /* 0x002fe400078e0211 */
[----:B------:R-:W-:Y:S01]  /*9430*/  IMAD.MOV.U32 R6, RZ, RZ, c[0x0][0x198] ;  /* 0x00006600ff067624 */ /* 0x000fe200078e00ff */
[----:B------:R-:W-:Y:S01]  /*9440*/  IADD3 R3, R0, 0x4c, RZ ;  /* 0x0000004c00037810 */ /* 0x000fe20007ffe0ff */
[----:B------:R0:W-:Y:S02]  /*9450*/  @P3 STG.E.U16 [R8.64], R46 ;  /* 0x0000002e08003986 */ /* 0x0001e4000c101506 */
[----:B------:R-:W-:Y:S01]  /*9460*/  IMAD R17, R6, 0x2, R7 ;  /* 0x0000000206117824 */ /* 0x000fe200078e0207 */
[----:B------:R-:W-:Y:S01]  /*9470*/  IADD3 R16, R0, 0x4e, RZ ;  /* 0x0000004e00107810 */ /* 0x000fe20007ffe0ff */
[----:B------:R1:W-:Y:S01]  /*9480*/  @P2 STG.E.U16 [R10.64], R24 ;  /* 0x000000180a002986 */ /* 0x0003e2000c101506 */
[----:B------:R-:W-:Y:S01]  /*9490*/  F2FP.PACK_AB R45, R45, R48 ;  /* 0x000000302d2d723e */ /* 0x000fe200000000ff */
[----:B------:R-:W-:Y:S01]  /*94a0*/  IMAD.WIDE R6, R7, 0x2, R4 ;  /* 0x0000000207067825 */ /* 0x000fe200078e0204 */
[----:B------:R-:W-:-:S02]  /*94b0*/  ISETP.LT.AND P5, PT, R3, c[0x0][0x17c], !P0 ;  /* 0x00005f0003007a0c */ /* 0x000fc400047a1270 */
[----:B------:R-:W-:Y:S02]  /*94c0*/  ISETP.LT.AND P4, PT, R16, c[0x0][0x17c], !P0 ;  /* 0x00005f0010007a0c */ /* 0x000fe40004781270 */
[----:B------:R-:W-:Y:S01]  /*94d0*/  PRMT R19, R45, 0x7632, R19 ;  /* 0x000076322d137816 */ /* 0x000fe20000000013 */
[----:B0-----:R-:W-:-:S04]  /*94e0*/  IMAD.WIDE R8, R17, 0x2, R4 ;  /* 0x0000000211087825 */ /* 0x001fc800078e0204 */
[----:B-1----:R-:W-:Y:S02]  /*94f0*/  IMAD R11, R18, 0x2, R17 ;  /* 0x00000002120b7824 */ /* 0x002fe400078e0211 */
[----:B------:R-:W-:Y:S01]  /*9500*/  IMAD.MOV.U32 R10, RZ, RZ, c[0x0][0x198] ;  /* 0x00006600ff0a7624 */ /* 0x000fe200078e00ff */
[C---:B------:R-:W-:Y:S01]  /*9510*/  IADD3 R3, R0.reuse, 0x50, RZ ;  /* 0x0000005000037810 */ /* 0x040fe20007ffe0ff */
[----:B------:R0:W-:Y:S01]  /*9520*/  @P1 STG.E.U16 [R6.64], R45 ;  /* 0x0000002d06001986 */ /* 0x0001e2000c101506 */
[----:B------:R-:W-:Y:S01]  /*9530*/  IADD3 R16, R0, 0x52, RZ ;  /* 0x0000005200107810 */ /* 0x000fe20007ffe0ff */
[----:B------:R-:W-:Y:S01]  /*9540*/  IMAD R17, R10, 0x2, R11 ;  /* 0x000000020a117824 */ /* 0x000fe200078e020b */
[----:B------:R-:W-:Y:S01]  /*9550*/  F2FP.PACK_AB R22, R22, R47 ;  /* 0x0000002f1616723e */ /* 0x000fe200000000ff */
[----:B------:R1:W-:Y:S01]  /*9560*/  @P6 STG.E.U16 [R8.64], R19 ;  /* 0x0000001308006986 */ /* 0x0003e2000c101506 */
[----:B------:R-:W-:Y:S01]  /*9570*/  ISETP.LT.AND P3, PT, R3, c[0x0][0x17c], !P0 ;  /* 0x00005f0003007a0c */ /* 0x000fe20004761270 */
[----:B------:R-:W-:Y:S01]  /*9580*/  IMAD.WIDE R10, R11, 0x2, R4 ;  /* 0x000000020b0a7825 */ /* 0x000fe200078e0204 */
[----:B------:R-:W-:-:S02]  /*9590*/  ISETP.LT.AND P2, PT, R16, c[0x0][0x17c], !P0 ;  /* 0x00005f0010007a0c */ /* 0x000fc40004741270 */
[----:B------:R-:W-:Y:S02]  /*95a0*/  IADD3 R16, R0, 0x56, RZ ;  /* 0x0000005600107810 */ /* 0x000fe40007ffe0ff */
[----:B------:R-:W-:Y:S01]  /*95b0*/  PRMT R24, R22, 0x7632, R24 ;  /* 0x0000763216187816 */ /* 0x000fe20000000018 */
[----:B0-----:R-:W-:-:S04]  /*95c0*/  IMAD.WIDE R6, R17, 0x2, R4 ;  /* 0x0000000211067825 */ /* 0x001fc800078e0204 */
[----:B-1----:R-:W-:Y:S02]  /*95d0*/  IMAD R9, R18, 0x2, R17 ;  /* 0x0000000212097824 */ /* 0x002fe400078e0211 */
[----:B------:R-:W-:Y:S01]  /*95e0*/  IMAD.MOV.U32 R8, RZ, RZ, c[0x0][0x198] ;  /* 0x00006600ff087624 */ /* 0x000fe200078e00ff */
[----:B------:R-:W-:Y:S01]  /*95f0*/  IADD3 R3, R0, 0x54, RZ ;  /* 0x0000005400037810 */ /* 0x000fe20007ffe0ff */
[----:B------:R0:W-:Y:S02]  /*9600*/  @P5 STG.E.U16 [R10.64], R22 ;  /* 0x000000160a005986 */ /* 0x0001e4000c101506 */
[----:B------:R-:W-:Y:S01]  /*9610*/  IMAD R17, R8, 0x2, R9 ;  /* 0x0000000208117824 */ /* 0x000fe200078e0209 */
[----:B------:R-:W-:Y:S01]  /*9620*/  ISETP.LT.AND P6, PT, R16, c[0x0][0x17c], !P0 ;  /* 0x00005f0010007a0c */ /* 0x000fe200047c1270 */
[----:B------:R1:W-:Y:S01]  /*9630*/  @P4 STG.E.U16 [R6.64], R24 ;  /* 0x0000001806004986 */ /* 0x0003e2000c101506 */
[----:B------:R-:W-:Y:S02]  /*9640*/  F2FP.PACK_AB R21, R21, R44 ;  /* 0x0000002c1515723e */ /* 0x000fe400000000ff */
[----:B------:R-:W-:Y:S01]  /*9650*/  IADD3 R16, R0, 0x5a, RZ ;  /* 0x0000005a00107810 */ /* 0x000fe20007ffe0ff */
[----:B------:R-:W-:Y:S01]  /*9660*/  IMAD.WIDE R8, R9, 0x2, R4 ;  /* 0x0000000209087825 */ /* 0x000fe200078e0204 */
[----:B------:R-:W-:-:S02]  /*9670*/  ISETP.LT.AND P1, PT, R3, c[0x0][0x17c], !P0 ;  /* 0x00005f0003007a0c */ /* 0x000fc40004721270 */
[----:B------:R-:W-:Y:S01]  /*9680*/  PRMT R19, R21, 0x7632, R19 ;  /* 0x0000763215137816 */ /* 0x000fe20000000013 */
[----:B0-----:R-:W-:Y:S01]  /*9690*/  IMAD.WIDE R10, R17, 0x2, R4 ;  /* 0x00000002110a7825 */ /* 0x001fe200078e0204 */
[----:B------:R-:W-:-:S03]  /*96a0*/  ISETP.LT.AND P4, PT, R16, c[0x0][0x17c], !P0 ;  /* 0x00005f0010007a0c */ /* 0x000fc60004781270 */
[----:B-1----:R-:W-:Y:S02]  /*96b0*/  IMAD R7, R18, 0x2, R17 ;  /* 0x0000000212077824 */ /* 0x002fe400078e0211 */
[----:B------:R-:W-:Y:S01]  /*96c0*/  IMAD.MOV.U32 R6, RZ, RZ, c[0x0][0x198] ;  /* 0x00006600ff067624 */ /* 0x000fe200078e00ff */
[----:B------:R-:W-:Y:S01]  /*96d0*/  IADD3 R3, R0, 0x58, RZ ;  /* 0x0000005800037810 */ /* 0x000fe20007ffe0ff */
[----:B------:R-:W-:Y:S02]  /*96e0*/  IMAD.MOV.U32 R16, RZ, RZ, c[0x0][0x198] ;  /* 0x00006600ff107624 */ /* 0x000fe400078e00ff */
[----:B------:R-:W-:Y:S01]  /*96f0*/  IMAD R17, R6, 0x2, R7 ;  /* 0x0000000206117824 */ /* 0x000fe200078e0207 */
[----:B------:R0:W-:Y:S01]  /*9700*/  @P3 STG.E.U16 [R8.64], R21 ;  /* 0x0000001508003986 */ /* 0x0001e2000c101506 */
[----:B------:R-:W-:Y:S02]  /*9710*/  F2FP.PACK_AB R23, R14, R23 ;  /* 0x000000170e17723e */ /* 0x000fe400000000ff */
[----:B------:R-:W-:Y:S01]  /*9720*/  IADD3 R14, R0, 0x5e, RZ ;  /* 0x0000005e000e7810 */ /* 0x000fe20007ffe0ff */
[----:B------:R1:W-:Y:S01]  /*9730*/  @P2 STG.E.U16 [R10.64], R19 ;  /* 0x000000130a002986 */ /* 0x0003e2000c101506 */
[----:B------:R-:W-:Y:S01]  /*9740*/  ISETP.LT.AND P5, PT, R3, c[0x0][0x17c], !P0 ;  /* 0x00005f0003007a0c */ /* 0x000fe200047a1270 */
[----:B------:R-:W-:Y:S01]  /*9750*/  IMAD.WIDE R6, R7, 0x2, R4 ;  /* 0x0000000207067825 */ /* 0x000fe200078e0204 */
[----:B------:R-:W-:-:S02]  /*9760*/  PRMT R18, R23, 0x7632, R18 ;  /* 0x0000763217127816 */ /* 0x000fc40000000012 */
[----:B------:R-:W-:Y:S01]  /*9770*/  ISETP.LT.AND P2, PT, R14, c[0x0][0x17c], !P0 ;  /* 0x00005f000e007a0c */ /* 0x000fe20004741270 */
[----:B------:R-:W-:Y:S02]  /*9780*/  IMAD.MOV.U32 R14, RZ, RZ, c[0x0][0x198] ;  /* 0x00006600ff0e7624 */ /* 0x000fe400078e00ff */
        /* <DEDUP_REMOVED lines=8> */
[----:B------:R-:W-:Y:S01]  /*9810*/  IADD3 R13, R0, 0x62, RZ ;  /* 0x00000062000d7810 */ /* 0x000fe20007ffe0ff */
[----:B------:R-:W-:Y:S01]  /*9820*/  IMAD.WIDE R10, R11, 0x2, R4 ;  /* 0x000000020b0a7825 */ /* 0x000fe200078e0204 */
[----:B------:R-:W-:-:S02]  /*9830*/  ISETP.LT.AND P3, PT, R3, c[0x0][0x17c], !P0 ;  /* 0x00005f0003007a0c */ /* 0x000fc40004761270 */
[----:B------:R-:W-:Y:S02]  /*9840*/  PRMT R16, R20, 0x7632, R16 ;  /* 0x0000763214107816 */ /* 0x000fe40000000010 */
[----:B------:R-:W-:Y:S01]  /*9850*/  ISETP.LT.AND P6, PT, R13, c[0x0][0x17c], !P0 ;  /* 0x00005f000d007a0c */ /* 0x000fe200047c1270 */
        /* <DEDUP_REMOVED lines=23> */
[----:B------:R-:W-:Y:S02]  /*99d0*/  IADD3 R3, R0, 0x68, RZ ;  /* 0x0000006800037810 */ /* 0x000fe40007ffe0ff */
[----:B0-----:R-:W-:Y:S01]  /*99e0*/  PRMT R15, R61, 0x7632, R15 ;  /* 0x000076323d0f7816 */ /* 0x001fe2000000000f */
[----:B------:R-:W-:-:S04]  /*99f0*/  IMAD.WIDE R8, R13, 0x2, R4 ;  /* 0x000000020d087825 */ /* 0x000fc800078e0204 */
        /* <DEDUP_REMOVED lines=97> */
[----:B----4-:R-:W-:Y:S01]  /*a010*/  F2FP.PACK_AB R73, R73, R74 ;  /* 0x0000004a4949723e */ /* 0x010fe200000000ff */
        /* <DEDUP_REMOVED lines=241> */
[----:B------:R0:W-:Y:S03]  /*af30*/  @P3 STG.E.U16 [R8.64], R96 ;  /* 0x0000006008003986 */ /* 0x0001e6000c101506 */
[----:B------:R-:W-:Y:S01]  /*af40*/  IMAD R13, R6, 0x2, R7 ;  /* 0x00000002060d7824 */ /* 0x000fe200078e0207 */
[----:B------:R1:W-:Y:S01]  /*af50*/  @P2 STG.E.U16 [R10.64], R15 ;  /* 0x0000000f0a002986 */ /* 0x0003e2000c101506 */
[----:B------:R-:W-:Y:S01]  /*af60*/  F2FP.PACK_AB R95, R95, R98 ;  /* 0x000000625f5f723e */ /* 0x000fe200000000ff */
[----:B------:R-:W-:-:S03]  /*af70*/  IMAD.WIDE R6, R7, 0x2, R4 ;  /* 0x0000000207067825 */ /* 0x000fc600078e0204 */
[----:B------:R-:W-:Y:S01]  /*af80*/  PRMT R16, R95, 0x7632, R16 ;  /* 0x000076325f107816 */ /* 0x000fe20000000010 */
[----:B0-----:R-:W-:-:S04]  /*af90*/  IMAD.WIDE R8, R13, 0x2, R4 ;  /* 0x000000020d087825 */ /* 0x001fc800078e0204 */
[----:B-1----:R-:W-:Y:S02]  /*afa0*/  IMAD R11, R14, 0x2, R13 ;  /* 0x000000020e0b7824 */ /* 0x002fe400078e020d */
[----:B------:R-:W-:Y:S01]  /*afb0*/  IMAD.MOV.U32 R10, RZ, RZ, c[0x0][0x198] ;  /* 0x00006600ff0a7624 */ /* 0x000fe200078e00ff */
[----:B------:R0:W-:Y:S03]  /*afc0*/  @P1 STG.E.U16 [R6.64], R95 ;  /* 0x0000005f06001986 */ /* 0x0001e6000c101506 */
[----:B------:R-:W-:Y:S01]  /*afd0*/  IMAD R13, R10, 0x2, R11 ;  /* 0x000000020a0d7824 */ /* 0x000fe200078e020b */
[----:B------:R1:W-:Y:S01]  /*afe0*/  @P6 STG.E.U16 [R8.64], R16 ;  /* 0x0000001008006986 */ /* 0x0003e2000c101506 */
[C---:B------:R-:W-:Y:S02]  /*aff0*/  IADD3 R3, R0.reuse, 0xd0, RZ ;  /* 0x000000d000037810 */ /* 0x040fe40007ffe0ff */
[----:B------:R-:W-:Y:S01]  /*b000*/  IADD3 R12, R0, 0xd2, RZ ;  /* 0x000000d2000c7810 */ /* 0x000fe20007ffe0ff */
[--C-:B------:R-:W-:Y:S01]  /*b010*/  IMAD.WIDE R10, R11, 0x2, R4.reuse ;  /* 0x000000020b0a7825 */ /* 0x100fe200078e0204 */
[----:B------:R-:W-:Y:S01]  /*b020*/  F2FP.PACK_AB R30, R30, R97 ;  /* 0x000000611e1e723e */ /* 0x000fe200000000ff */
[----:B------:R-:W-:Y:S02]  /*b030*/  LDS R16, [R2.X4+0x618] ;  /* 0x0006180002107984 */ /* 0x000fe40000004800 */
[----:B0-----:R-:W-:-:S04]  /*b040*/  IMAD.WIDE R6, R13, 0x2, R4 ;  /* 0x000000020d067825 */ /* 0x001fc800078e0204 */
[----:B-1----:R-:W-:Y:S02]  /*b050*/  IMAD R9, R14, 0x2, R13 ;  /* 0x000000020e097824 */ /* 0x002fe400078e020d */
[----:B------:R-:W-:Y:S04]  /*b060*/  LDS R13, [R2.X4] ;  /* 0x00000000020d7984 */ /* 0x000fe80000004800 */
[----:B------:R-:W0:Y:S01]  /*b070*/  LDS R14, [R2.X4+0x208] ;  /* 0x00020800020e7984 */ /* 0x000e220000004800 */
[----:B------:R-:W-:Y:S02]  /*b080*/  ISETP.LT.AND P5, PT, R3, c[0x0][0x17c], !P0 ;  /* 0x00005f0003007a0c */ /* 0x000fe400047a1270 */
[----:B------:R-:W-:Y:S02]  /*b090*/  IADD3 R3, R0, 0xd4, RZ ;  /* 0x000000d400037810 */ /* 0x000fe40007ffe0ff */
[----:B------:R-:W-:-:S02]  /*b0a0*/  ISETP.LT.AND P4, PT, R12, c[0x0][0x17c], !P0 ;  /* 0x00005f000c007a0c */ /* 0x000fc40004781270 */
[----:B------:R-:W-:Y:S02]  /*b0b0*/  ISETP.LT.AND P3, PT, R3, c[0x0][0x17c], !P0 ;  /* 0x00005f0003007a0c */ /* 0x000fe40004761270 */
[----:B------:R-:W-:Y:S01]  /*b0c0*/  IADD3 R12, R0, 0xd6, RZ ;  /* 0x000000d6000c7810 */ /* 0x000fe20007ffe0ff */
[----:B------:R-:W-:Y:S01]  /*b0d0*/  IMAD.MOV.U32 R8, RZ, RZ, c[0x0][0x198] ;  /* 0x00006600ff087624 */ /* 0x000fe200078e00ff */
[----:B------:R-:W-:Y:S02]  /*b0e0*/  PRMT R15, R30, 0x7632, R15 ;  /* 0x000076321e0f7816 */ /* 0x000fe4000000000f */
[----:B------:R-:W-:Y:S01]  /*b0f0*/  ISETP.LT.AND P2, PT, R12, c[0x0][0x17c], !P0 ;  /* 0x00005f000c007a0c */ /* 0x000fe20004741270 */
[----:B------:R1:W-:Y:S01]  /*b100*/  @P5 STG.E.U16 [R10.64], R30 ;  /* 0x0000001e0a005986 */ /* 0x0003e2000c101506 */
[----:B------:R-:W-:-:S03]  /*b110*/  F2FP.PACK_AB R93, R94, R93 ;  /* 0x0000005d5e5d723e */ /* 0x000fc600000000ff */
[----:B------:R2:W-:Y:S01]  /*b120*/  @P4 STG.E.U16 [R6.64], R15 ;  /* 0x0000000f06004986 */ /* 0x0005e2000c101506 */
[----:B------:R-:W-:-:S03]  /*b130*/  PRMT R18, R93, 0x7632, R18 ;  /* 0x000076325d127816 */ /* 0x000fc60000000012 */
[----:B------:R-:W3:Y:S01]  /*b140*/  LDS R15, [R2.X4+0x410] ;  /* 0x00041000020f7984 */ /* 0x000ee20000004800 */
[----:B-1----:R-:W-:Y:S02]  /*b150*/  IMAD R11, R8, 0x2, R9 ;  /* 0x00000002080b7824 */ /* 0x002fe400078e0209 */
[----:B------:R-:W-:-:S04]  /*b160*/  IMAD.WIDE R8, R9, 0x2, R4 ;  /* 0x0000000209087825 */ /* 0x000fc800078e0204 */
[----:B------:R-:W-:Y:S01]  /*b170*/  IMAD.MOV.U32 R10, RZ, RZ, c[0x0][0x198] ;  /* 0x00006600ff0a7624 */ /* 0x000fe200078e00ff */
[----:B------:R1:W-:Y:S01]  /*b180*/  @P3 STG.E.U16 [R8.64], R93 ;  /* 0x0000005d08003986 */ /* 0x0003e2000c101506 */
[----:B--2---:R-:W-:-:S04]  /*b190*/  IMAD.WIDE R6, R11, 0x2, R4 ;  /* 0x000000020b067825 */ /* 0x004fc800078e0204 */
[----:B------:R-:W-:Y:S01]  /*b1a0*/  IMAD R17, R10, 0x2, R11 ;  /* 0x000000020a117824 */ /* 0x000fe200078e020b */
[----:B------:R2:W-:Y:S01]  /*b1b0*/  @P2 STG.E.U16 [R6.64], R18 ;  /* 0x0000001206002986 */ /* 0x0005e2000c101506 */
[----:B-1----:R-:W-:-:S03]  /*b1c0*/  IMAD.MOV.U32 R8, RZ, RZ, c[0x0][0x198] ;  /* 0x00006600ff087624 */ /* 0x002fc600078e00ff */
[----:B------:R-:W-:Y:S01]  /*b1d0*/  LDS R18, [R2.X4+0xa28] ;  /* 0x000a280002127984 */ /* 0x000fe20000004800 */
[----:B------:R-:W-:-:S04]  /*b1e0*/  IMAD.WIDE R10, R17, 0x2, R4 ;  /* 0x00000002110a7825 */ /* 0x000fc800078e0204 */
[----:B--2---:R-:W-:Y:S02]  /*b1f0*/  IMAD R7, R8, 0x2, R17 ;  /* 0x0000000208077824 */ /* 0x004fe400078e0211 */
[----:B------:R-:W1:Y:S01]  /*b200*/  LDS R17, [R2.X4+0x820] ;  /* 0x0008200002117984 */ /* 0x000e620000004800 */
[C---:B------:R-:W-:Y:S02]  /*b210*/  IADD3 R3, R0.reuse, 0xd8, RZ ;  /* 0x000000d800037810 */ /* 0x040fe40007ffe0ff */
[----:B------:R-:W-:Y:S02]  /*b220*/  IADD3 R12, R0, 0xda, RZ ;  /* 0x000000da000c7810 */ /* 0x000fe40007ffe0ff */
[----:B0-----:R-:W-:Y:S02]  /*b230*/  F2FP.PACK_AB R20, R14, R13 ;  /* 0x0000000d0e14723e */ /* 0x001fe400000000ff */
[----:B------:R-:W-:Y:S01]  /*b240*/  ISETP.LT.AND P1, PT, R3, c[0x0][0x17c], !P0 ;  /* 0x00005f0003007a0c */ /* 0x000fe20004721270 */
[----:B------:R-:W-:Y:S01]  /*b250*/  LDS R13, [R2.X4+0xc30] ;  /* 0x000c3000020d7984 */ /* 0x000fe20000004800 */
[----:B------:R-:W-:-:S03]  /*b260*/  IADD3 R3, R0, 0xdc, RZ ;  /* 0x000000dc00037810 */ /* 0x000fc60007ffe0ff */
[----:B------:R-:W0:Y:S01]  /*b270*/  LDS R14, [R2.X4+0xe38] ;  /* 0x000e3800020e7984 */ /* 0x000e220000004800 */
[----:B------:R-:W-:Y:S01]  /*b280*/  ISETP.LT.AND P6, PT, R12, c[0x0][0x17c], !P0 ;  /* 0x00005f000c007a0c */ /* 0x000fe200047c1270 */
[----:B------:R-:W-:Y:S01]  /*b290*/  IMAD.MOV.U32 R6, RZ, RZ, c[0x0][0x198] ;  /* 0x00006600ff067624 */ /* 0x000fe200078e00ff */
[----:B------:R-:W-:Y:S02]  /*b2a0*/  IADD3 R12, R0, 0xe2, RZ ;  /* 0x000000e2000c7810 */ /* 0x000fe40007ffe0ff */
[----:B------:R-:W-:Y:S01]  /*b2b0*/  ISETP.LT.AND P5, PT, R3, c[0x0][0x17c], !P0 ;  /* 0x00005f0003007a0c */ /* 0x000fe200047a1270 */
[----:B------:R-:W-:Y:S01]  /*b2c0*/  IMAD R19, R6, 0x2, R7 ;  /* 0x0000000206137824 */ /* 0x000fe200078e0207 */
[----:B------:R-:W-:Y:S02]  /*b2d0*/  IADD3 R3, R0, 0xde, RZ ;  /* 0x000000de00037810 */ /* 0x000fe40007ffe0ff */
[----:B------:R-:W-:Y:S01]  /*b2e0*/  ISETP.LT.AND P2, PT, R12, c[0x0][0x17c], !P0 ;  /* 0x00005f000c007a0c */ /* 0x000fe20004741270 */
[----:B------:R-:W-:Y:S01]  /*b2f0*/  IMAD.MOV.U32 R12, RZ, RZ, c[0x0][0x198] ;  /* 0x00006600ff0c7624 */ /* 0x000fe200078e00ff */
[----:B------:R-:W-:Y:S01]  /*b300*/  F2FP.PACK_AB R29, R92, R29 ;  /* 0x0000001d5c1d723e */ /* 0x000fe200000000ff */
[----:B------:R-:W-:Y:S01]  /*b310*/  IMAD.WIDE R8, R19, 0x2, R4 ;  /* 0x0000000213087825 */ /* 0x000fe200078e0204 */
[----:B------:R-:W-:-:S02]  /*b320*/  ISETP.LT.AND P4, PT, R3, c[0x0][0x17c], !P0 ;  /* 0x00005f0003007a0c */ /* 0x000fc40004781270 */
[----:B------:R-:W-:Y:S01]  /*b330*/  IADD3 R3, R0, 0xe0, RZ ;  /* 0x000000e000037810 */ /* 0x000fe20007ffe0ff */
[----:B------:R-:W-:Y:S01]  /*b340*/  IMAD R19, R12, 0x2, R19 ;  /* 0x000000020c137824 */ /* 0x000fe200078e0213 */
[----:B------:R-:W-:Y:S01]  /*b350*/  PRMT R21, R29, 0x7632, R21 ;  /* 0x000076321d157816 */ /* 0x000fe20000000015 */
[----:B------:R-:W-:Y:S01]  /*b360*/  IMAD.WIDE R6, R7, 0x2, R4 ;  /* 0x0000000207067825 */ /* 0x000fe200078e0204 */
[----:B------:R-:W-:Y:S01]  /*b370*/  F2FP.PACK_AB R28, R28, R31 ;  /* 0x0000001f1c1c723e */ /* 0x000fe200000000ff */
[----:B------:R2:W-:Y:S01]  /*b380*/  @P1 STG.E.U16 [R10.64], R29 ;  /* 0x0000001d0a001986 */ /* 0x0005e2000c101506 */
[----:B------:R-:W-:Y:S01]  /*b390*/  ISETP.LT.AND P3, PT, R3, c[0x0][0x17c], !P0 ;  /* 0x00005f0003007a0c */ /* 0x000fe20004761270 */
[----:B------:R-:W-:Y:S02]  /*b3a0*/  IMAD.MOV.U32 R22, RZ, RZ, c[0x0][0x198] ;  /* 0x00006600ff167624 */ /* 0x000fe400078e00ff */
[----:B------:R-:W-:Y:S01]  /*b3b0*/  @P6 STG.E.U16 [R6.64], R21 ;  /* 0x0000001506006986 */ /* 0x000fe2000c101506 */
[----:B------:R-:W-:-:S03]  /*b3c0*/  IADD3 R3, R0, 0xe4, RZ ;  /* 0x000000e400037810 */ /* 0x000fc60007ffe0ff */
[----:B------:R4:W-:Y:S01]  /*b3d0*/  @P5 STG.E.U16 [R8.64], R28 ;  /* 0x0000001c08005986 */ /* 0x0009e2000c101506 */
[----:B--2---:R-:W-:Y:S01]  /*b3e0*/  IADD3 R10, R0, 0xe8, RZ ;  /* 0x000000e8000a7810 */ /* 0x004fe20007ffe0ff */
[----:B------:R-:W-:Y:S01]  /*b3f0*/  IMAD R11, R12, 0x2, R19 ;  /* 0x000000020c0b7824 */ /* 0x000fe200078e0213 */
[----:B------:R-:W-:Y:S02]  /*b400*/  PRMT R23, R28, 0x7632, R23 ;  /* 0x000076321c177816 */ /* 0x000fe40000000017 */
[----:B------:R-:W-:Y:S01]  /*b410*/  ISETP.LT.AND P5, PT, R10, c[0x0][0x17c], !P0 ;  /* 0x00005f000a007a0c */ /* 0x000fe200047a1270 */
[----:B------:R-:W-:Y:S02]  /*b420*/  IMAD.MOV.U32 R10, RZ, RZ, c[0x0][0x198] ;  /* 0x00006600ff0a7624 */ /* 0x000fe400078e00ff */
[----:B----4-:R-:W-:Y:S01]  /*b430*/  IMAD.WIDE R8, R11, 0x2, R4 ;  /* 0x000000020b087825 */ /* 0x010fe200078e0204 */
[----:B------:R-:W-:-:S03]  /*b440*/  ISETP.LT.AND P1, PT, R3, c[0x0][0x17c], !P0 ;  /* 0x00005f0003007a0c */ /* 0x000fc60004721270 */
[----:B------:R-:W-:Y:S02]  /*b450*/  IMAD R11, R22, 0x2, R11 ;  /* 0x00000002160b7824 */ /* 0x000fe400078e020b */
[----:B------:R-:W-:Y:S01]  /*b460*/  IMAD.WIDE R6, R19, 0x2, R4 ;  /* 0x0000000213067825 */ /* 0x000fe200078e0204 */
[----:B---3--:R-:W-:Y:S01]  /*b470*/  F2FP.PACK_AB R19, R16, R15 ;  /* 0x0000000f1013723e */ /* 0x008fe200000000ff */
[----:B------:R-:W-:Y:S01]  /*b480*/  LDS R22, [R2.X4+0x1e78] ;  /* 0x001e780002167984 */ /* 0x000fe20000004800 */
[----:B------:R-:W-:Y:S01]  /*b490*/  IADD3 R3, R0, 0xe6, RZ ;  /* 0x000000e600037810 */ /* 0x000fe20007ffe0ff */
[----:B------:R-:W-:Y:S02]  /*b4a0*/  IMAD.MOV.U32 R16, RZ, RZ, c[0x0][0x198] ;  /* 0x00006600ff107624 */ /* 0x000fe400078e00ff */
[----:B------:R-:W-:Y:S01]  /*b4b0*/  IMAD R15, R10, 0x2, R11 ;  /* 0x000000020a0f7824 */ /* 0x000fe200078e020b */
[----:B------:R-:W-:Y:S01]  /*b4c0*/  @P4 STG.E.U16 [R6.64], R23 ;  /* 0x0000001706004986 */ /* 0x000fe2000c101506 */
[----:B------:R-:W-:-:S03]  /*b4d0*/  ISETP.LT.AND P6, PT, R3, c[0x0][0x17c], !P0 ;  /* 0x00005f0003007a0c */ /* 0x000fc600047c1270 */
[----:B------:R2:W-:Y:S01]  /*b4e0*/  @P3 STG.E.U16 [R8.64], R20 ;  /* 0x0000001408003986 */ /* 0x0005e2000c101506 */
[----:B------:R-:W-:Y:S01]  /*b4f0*/  IADD3 R3, R0, 0xea, RZ ;  /* 0x000000ea00037810 */ /* 0x000fe20007ffe0ff */
[----:B------:R-:W-:Y:S01]  /*b500*/  IMAD.WIDE R10, R11, 0x2, R4 ;  /* 0x000000020b0a7825 */ /* 0x000fe200078e0204 */
[----:B------:R-:W-:Y:S02]  /*b510*/  PRMT R21, R20, 0x7632, R21 ;  /* 0x0000763214157816 */ /* 0x000fe40000000015 */
[----:B-1----:R-:W-:Y:S02]  /*b520*/  F2FP.PACK_AB R18, R18, R17 ;  /* 0x000000111212723e */ /* 0x002fe400000000ff */
[----:B------:R-:W-:Y:S01]  /*b530*/  ISETP.LT.AND P4, PT, R3, c[0x0][0x17c], !P0 ;  /* 0x00005f0003007a0c */ /* 0x000fe20004781270 */
[----:B--2---:R-:W-:Y:S02]  /*b540*/  IMAD R9, R16, 0x2, R15 ;  /* 0x0000000210097824 */ /* 0x004fe400078e020f */
[----:B------:R-:W-:-:S02]  /*b550*/  IMAD.MOV.U32 R8, RZ, RZ, c[0x0][0x198] ;  /* 0x00006600ff087624 */ /* 0x000fc400078e00ff */
[----:B------:R-:W-:Y:S02]  /*b560*/  IMAD.MOV.U32 R20, RZ, RZ, c[0x0][0x198] ;  /* 0x00006600ff147624 */ /* 0x000fe400078e00ff */
[----:B------:R-:W-:Y:S01]  /*b570*/  IMAD.WIDE R6, R15, 0x2, R4 ;  /* 0x000000020f067825 */ /* 0x000fe200078e0204 */
[----:B------:R1:W-:Y:S03]  /*b580*/  @P2 STG.E.U16 [R10.64], R21 ;  /* 0x000000150a002986 */ /* 0x0003e6000c101506 */
[----:B------:R-:W-:Y:S01]  /*b590*/  IMAD R17, R8, 0x2, R9 ;  /* 0x0000000208117824 */ /* 0x000fe200078e0209 */
[----:B------:R-:W-:Y:S01]  /*b5a0*/  LDS R15, [R2.X4+0x1040] ;  /* 0x00104000020f7984 */ /* 0x000fe20000004800 */
[----:B------:R-:W-:-:S03]  /*b5b0*/  IMAD.WIDE R8, R9, 0x2, R4 ;  /* 0x0000000209087825 */ /* 0x000fc600078e0204 */
[----:B------:R-:W2:Y:S01]  /*b5c0*/  LDS R16, [R2.X4+0x1248] ;  /* 0x0012480002107984 */ /* 0x000ea20000004800 */
[----:B0-----:R-:W-:Y:S01]  /*b5d0*/  F2FP.PACK_AB R14, R14, R13 ;  /* 0x0000000d0e0e723e */ /* 0x001fe200000000ff */
[----:B-1----:R-:W-:Y:S02]  /*b5e0*/  IMAD R11, R20, 0x2, R17 ;  /* 0x00000002140b7824 */ /* 0x002fe400078e0211 */
[----:B------:R-:W-:Y:S01]  /*b5f0*/  IMAD.MOV.U32 R10, RZ, RZ, c[0x0][0x198] ;  /* 0x00006600ff0a7624 */ /* 0x000fe200078e00ff */
[----:B------:R0:W-:Y:S01]  /*b600*/  @P1 STG.E.U16 [R6.64], R19 ;  /* 0x0000001306001986 */ /* 0x0001e2000c101506 */
[----:B------:R-:W-:Y:S02]  /*b610*/  PRMT R21, R19, 0x7632, R21 ;  /* 0x0000763213157816 */ /* 0x000fe40000000015 */
[----:B------:R-:W-:Y:S01]  /*b620*/  IADD3 R3, R0, 0xee, RZ ;  /* 0x000000ee00037810 */ /* 0x000fe20007ffe0ff */
[----:B------:R-:W-:Y:S01]  /*b630*/  IMAD R13, R10, 0x2, R11 ;  /* 0x000000020a0d7824 */ /* 0x000fe200078e020b */
[----:B------:R-:W-:Y:S01]  /*b640*/  IADD3 R12, R0, 0xec, RZ ;  /* 0x000000ec000c7810 */ /* 0x000fe20007ffe0ff */
[----:B------:R-:W-:Y:S01]  /*b650*/  IMAD.WIDE R10, R11, 0x2, R4 ;  /* 0x000000020b0a7825 */ /* 0x000fe200078e0204 */
[----:B------:R-:W-:Y:S01]  /*b660*/  PRMT R20, R18, 0x7632, R20 ;  /* 0x0000763212147816 */ /* 0x000fe20000000014 */
[----:B------:R-:W-:Y:S02]  /*b670*/  @P6 STG.E.U16 [R8.64], R21 ;  /* 0x0000001508006986 */ /* 0x000fe4000c101506 */
[----:B0-----:R-:W-:Y:S01]  /*b680*/  IMAD.WIDE R6, R17, 0x2, R4 ;  /* 0x0000000211067825 */ /* 0x001fe200078e0204 */
[----:B------:R-:W-:Y:S01]  /*b690*/  ISETP.LT.AND P2, PT, R3, c[0x0][0x17c], !P0 ;  /* 0x00005f0003007a0c */ /* 0x000fe20004741270 */
[----:B------:R-:W-:Y:S01]  /*b6a0*/  LDS R17, [R2.X4+0x1450] ;  /* 0x0014500002117984 */ /* 0x000fe20000004800 */
[----:B------:R-:W-:-:S02]  /*b6b0*/  ISETP.LT.AND P3, PT, R12, c[0x0][0x17c], !P0 ;  /* 0x00005f000c007a0c */ /* 0x000fc40004761270 */
[----:B------:R-:W-:Y:S01]  /*b6c0*/  IADD3 R3, R0, 0xf2, RZ ;  /* 0x000000f200037810 */ /* 0x000fe20007ffe0ff */
[----:B------:R0:W-:Y:S04]  /*b6d0*/  @P5 STG.E.U16 [R6.64], R18 ;  /* 0x0000001206005986 */ /* 0x0001e8000c101506 */
[----:B------:R-:W1:Y:S01]  /*b6e0*/  LDS R18, [R2.X4+0x1658] ;  /* 0x0016580002127984 */ /* 0x000e620000004800 */
[----:B------:R-:W-:-:S03]  /*b6f0*/  ISETP.LT.AND P6, PT, R3, c[0x0][0x17c], !P0 ;  /* 0x00005f0003007a0c */ /* 0x000fc600047c1270 */
[----:B------:R3:W-:Y:S01]  /*b700*/  @P4 STG.E.U16 [R10.64], R20 ;  /* 0x000000140a004986 */ /* 0x0007e2000c101506 */
[----:B------:R-:W-:-:S03]  /*b710*/  IADD3 R3, R0, 0xf4, RZ ;  /* 0x000000f400037810 */ /* 0x000fc60007ffe0ff */
[----:B------:R-:W-:Y:S04]  /*b720*/  LDS R19, [R2.X4+0x1860] ;  /* 0x0018600002137984 */ /* 0x000fe80000004800 */
[----:B------:R-:W4:Y:S01]  /*b730*/  LDS R20, [R2.X4+0x1a68] ;  /* 0x001a680002147984 */ /* 0x000f220000004800 */
[----:B0-----:R-:W-:Y:S01]  /*b740*/  IMAD.MOV.U32 R6, RZ, RZ, c[0x0][0x198] ;  /* 0x00006600ff067624 */ /* 0x001fe200078e00ff */
[----:B------:R-:W-:Y:S01]  /*b750*/  ISETP.LT.AND P5, PT, R3, c[0x0][0x17c], !P0 ;  /* 0x00005f0003007a0c */ /* 0x000fe200047a1270 */
[----:B------:R-:W-:Y:S01]  /*b760*/  IMAD.WIDE R8, R13, 0x2, R4 ;  /* 0x000000020d087825 */ /* 0x000fe200078e0204 */
[----:B------:R-:W0:Y:S01]  /*b770*/  LDS R21, [R2.X4+0x1c70] ;  /* 0x001c700002157984 */ /* 0x000e220000004800 */
[----:B------:R-:W-:Y:S02]  /*b780*/  IADD3 R3, R0, 0xf8, RZ ;  /* 0x000000f800037810 */ /* 0x000fe40007ffe0ff */
[----:B------:R-:W-:Y:S01]  /*b790*/  IMAD R7, R6, 0x2, R13 ;  /* 0x0000000206077824 */ /* 0x000fe200078e020d */
[----:B------:R-:W-:Y:S01]  /*b7a0*/  IADD3 R12, R0, 0xf0, RZ ;  /* 0x000000f0000c7810 */ /* 0x000fe20007ffe0ff */
[----:B------:R2:W-:Y:S01]  /*b7b0*/  @P3 STG.E.U16 [R8.64], R14 ;  /* 0x0000000e08003986 */ /* 0x0005e2000c101506 */
[----:B------:R-:W-:Y:S01]  /*b7c0*/  ISETP.LT.AND P3, PT, R3, c[0x0][0x17c], !P0 ;  /* 0x00005f0003007a0c */ /* 0x000fe20004761270 */
[----:B------:R-:W-:Y:S01]  /*b7d0*/  IMAD R3, R6, 0x2, R7 ;  /* 0x0000000206037824 */ /* 0x000fe200078e0207 */
[----:B------:R-:W-:Y:S01]  /*b7e0*/  ISETP.LT.AND P1, PT, R12, c[0x0][0x17c], !P0 ;  /* 0x00005f000c007a0c */ /* 0x000fe20004721270 */
[----:B---3--:R-:W-:Y:S01]  /*b7f0*/  IMAD.MOV.U32 R10, RZ, RZ, c[0x0][0x198] ;  /* 0x00006600ff0a7624 */ /* 0x008fe200078e00ff */
[----:B------:R-:W-:Y:S01]  /*b800*/  IADD3 R12, R0, 0xf6, RZ ;  /* 0x000000f6000c7810 */ /* 0x000fe20007ffe0ff */
[----:B--2---:R-:W-:-:S03]  /*b810*/  IMAD.MOV.U32 R8, RZ, RZ, c[0x0][0x198] ;  /* 0x00006600ff087624 */ /* 0x004fc600078e00ff */
[----:B------:R-:W-:Y:S01]  /*b820*/  ISETP.LT.AND P4, PT, R12, c[0x0][0x17c], !P0 ;  /* 0x00005f000c007a0c */ /* 0x000fe20004781270 */
[----:B------:R-:W-:Y:S02]  /*b830*/  IMAD R9, R8, 0x2, R3 ;  /* 0x0000000208097824 */ /* 0x000fe400078e0203 */
[----:B------:R-:W-:Y:S02]  /*b840*/  IMAD.MOV.U32 R12, RZ, RZ, c[0x0][0x198] ;  /* 0x00006600ff0c7624 */ /* 0x000fe400078e00ff */
[----:B------:R-:W-:Y:S01]  /*b850*/  IMAD R11, R10, 0x2, R9 ;  /* 0x000000020a0b7824 */ /* 0x000fe200078e0209 */
[----:B------:R-:W-:Y:S01]  /*b860*/  PRMT R14, R14, 0x7632, R14 ;  /* 0x000076320e0e7816 */ /* 0x000fe2000000000e */
[----:B------:R-:W-:Y:S01]  /*b870*/  IMAD.WIDE R6, R7, 0x2, R4 ;  /* 0x0000000207067825 */ /* 0x000fe200078e0204 */
[----:B------:R-:W-:-:S03]  /*b880*/  IADD3 R8, R0, 0xfa, RZ ;  /* 0x000000fa00087810 */ /* 0x000fc60007ffe0ff */
[----:B------:R-:W-:Y:S01]  /*b890*/  IMAD R13, R12, 0x2, R11 ;  /* 0x000000020c0d7824 */ /* 0x000fe200078e020b */
[----:B------:R-:W-:Y:S01]  /*b8a0*/  F2FP.PACK_AB R16, R16, R15 ;  /* 0x0000000f1010723e */ /* 0x000fe200000000ff */
[----:B------:R-:W-:Y:S01]  /*b8b0*/  IMAD.WIDE R2, R3, 0x2, R4 ;  /* 0x0000000203027825 */ /* 0x000fe200078e0204 */
[----:B------:R2:W-:Y:S01]  /*b8c0*/  @P2 STG.E.U16 [R6.64], R14 ;  /* 0x0000000e06002986 */ /* 0x0005e2000c101506 */
[----:B------:R-:W-:Y:S02]  /*b8d0*/  ISETP.LT.AND P2, PT, R8, c[0x0][0x17c], !P0 ;  /* 0x00005f0008007a0c */ /* 0x000fe40004741270 */
[----:B------:R-:W-:Y:S01]  /*b8e0*/  IMAD R15, R10, 0x2, R13 ;  /* 0x000000020a0f7824 */ /* 0x000fe200078e020d */
[C---:B------:R-:W-:Y:S02]  /*b8f0*/  IADD3 R8, R0.reuse, 0xfc, RZ ;  /* 0x000000fc00087810 */ /* 0x040fe40007ffe0ff */
[----:B------:R-:W-:Y:S01]  /*b900*/  IADD3 R0, R0, 0xfe, RZ ;  /* 0x000000fe00007810 */ /* 0x000fe20007ffe0ff */
[----:B------:R-:W-:Y:S01]  /*b910*/  IMAD R23, R12, 0x2, R15 ;  /* 0x000000020c177824 */ /* 0x000fe200078e020f */
[----:B------:R3:W-:Y:S01]  /*b920*/  @P1 STG.E.U16 [R2.64], R16 ;  /* 0x0000001002001986 */ /* 0x0007e2000c101506 */
[----:B------:R-:W-:-:S02]  /*b930*/  ISETP.LT.AND P1, PT, R8, c[0x0][0x17c], !P0 ;  /* 0x00005f0008007a0c */ /* 0x000fc40004721270 */
[----:B------:R-:W-:Y:S01]  /*b940*/  ISETP.LT.AND P0, PT, R0, c[0x0][0x17c], !P0 ;  /* 0x00005f0000007a0c */ /* 0x000fe20004701270 */
[----:B------:R-:W-:Y:S01]  /*b950*/  IMAD.MOV.U32 R0, RZ, RZ, c[0x0][0x198] ;  /* 0x00006600ff007624 */ /* 0x000fe200078e00ff */
[----:B-1----:R-:W-:Y:S01]  /*b960*/  F2FP.PACK_AB R17, R18, R17 ;  /* 0x000000111211723e */ /* 0x002fe200000000ff */
[----:B------:R-:W-:Y:S01]  /*b970*/  IMAD R25, R10, 0x2, R23 ;  /* 0x000000020a197824 */ /* 0x000fe200078e0217 */
[----:B----4-:R-:W-:Y:S01]  /*b980*/  F2FP.PACK_AB R19, R20, R19 ;  /* 0x000000131413723e */ /* 0x010fe200000000ff */
[----:B--2---:R-:W-:Y:S01]  /*b990*/  IMAD.WIDE R6, R11, 0x2, R4 ;  /* 0x000000020b067825 */ /* 0x004fe200078e0204 */
[----:B---3--:R-:W-:-:S03]  /*b9a0*/  PRMT R16, R16, 0x7632, R16 ;  /* 0x0000763210107816 */ /* 0x008fc60000000010 */
[----:B------:R-:W-:-:S04]  /*b9b0*/  IMAD.WIDE R2, R9, 0x2, R4 ;  /* 0x0000000209027825 */ /* 0x000fc800078e0204 */
[----:B------:R-:W-:Y:S01]  /*b9c0*/  IMAD R27, R0, 0x2, R25 ;  /* 0x00000002001b7824 */ /* 0x000fe200078e0219 */
[----:B------:R-:W-:Y:S01]  /*b9d0*/  PRMT R0, R17, 0x7632, R0 ;  /* 0x0000763211007816 */ /* 0x000fe20000000000 */
[--C-:B------:R-:W-:Y:S01]  /*b9e0*/  IMAD.WIDE R8, R13, 0x2, R4.reuse ;  /* 0x000000020d087825 */ /* 0x100fe200078e0204 */
[----:B------:R1:W-:Y:S01]  /*b9f0*/  @P6 STG.E.U16 [R2.64], R16 ;  /* 0x0000001002006986 */ /* 0x0003e2000c101506 */
[----:B0-----:R-:W-:Y:S02]  /*ba00*/  F2FP.PACK_AB R21, R22, R21 ;  /* 0x000000151615723e */ /* 0x001fe400000000ff */
[--C-:B------:R-:W-:Y:S01]  /*ba10*/  IMAD.WIDE R10, R15, 0x2, R4.reuse ;  /* 0x000000020f0a7825 */ /* 0x100fe200078e0204 */
[----:B------:R0:W-:Y:S03]  /*ba20*/  @P5 STG.E.U16 [R6.64], R17 ;  /* 0x0000001106005986 */ /* 0x0001e6000c101506 */
[--C-:B------:R-:W-:Y:S01]  /*ba30*/  IMAD.WIDE R12, R23, 0x2, R4.reuse ;  /* 0x00000002170c7825 */ /* 0x100fe200078e0204 */
[----:B------:R0:W-:Y:S03]  /*ba40*/  @P4 STG.E.U16 [R8.64], R0 ;  /* 0x0000000008004986 */ /* 0x0001e6000c101506 */
[----:B------:R-:W-:Y:S01]  /*ba50*/  IMAD.WIDE R14, R25, 0x2, R4 ;  /* 0x00000002190e7825 */ /* 0x000fe200078e0204 */
[----:B-1----:R-:W-:Y:S01]  /*ba60*/  PRMT R3, R19, 0x7632, R3 ;  /* 0x0000763213037816 */ /* 0x002fe20000000003 */
[----:B------:R0:W-:Y:S04]  /*ba70*/  @P3 STG.E.U16 [R10.64], R19 ;  /* 0x000000130a003986 */ /* 0x0001e8000c101506 */
[----:B------:R0:W-:Y:S01]  /*ba80*/  @P2 STG.E.U16 [R12.64], R3 ;  /* 0x000000030c002986 */ /* 0x0001e2000c101506 */
[----:B------:R-:W-:-:S03]  /*ba90*/  IMAD.WIDE R4, R27, 0x2, R4 ;  /* 0x000000021b047825 */ /* 0x000fc600078e0204 */
[----:B------:R0:W-:Y:S01]  /*baa0*/  @P1 STG.E.U16 [R14.64], R21 ;  /* 0x000000150e001986 */ /* 0x0001e2000c101506 */
[----:B------:R-:W-:Y:S05]  /*bab0*/  @!P0 EXIT ;  /* 0x000000000000894d */ /* 0x000fea0003800000 */
[----:B------:R-:W-:-:S05]  /*bac0*/  PRMT R2, R21, 0x7632, R2 ;  /* 0x0000763215027816 */ /* 0x000fca0000000002 */
[----:B------:R-:W-:Y:S01]  /*bad0*/  STG.E.U16 [R4.64], R2 ;  /* 0x0000000204007986 */ /* 0x000fe2000c101506 */
[----:B------:R-:W-:Y:S05]  /*bae0*/  EXIT ;  /* 0x000000000000794d */ /* 0x000fea0003800000 */
.L_x_3:
[----:B------:R-:W-:-:S00]  /*baf0*/  BRA `(.L_x_3) ;  /* 0xfffffff000007947 */ /* 0x000fc0000383ffff */
[----:B------:R-:W-:-:S00]  /*bb00*/  NOP ;  /* 0x0000000000007918 */ /* 0x000fc00000000000 */
[----:B------:R-:W-:-:S00]  /*bb10*/  NOP ;  /* 0x0000000000007918 */ /* 0x000fc00000000000 */
[----:B------:R-:W-:-:S00]  /*bb20*/  NOP ;  /* 0x0000000000007918 */ /* 0x000fc00000000000 */
[----:B------:R-:W-:-:S00]  /*bb30*/  NOP ;  /* 0x0000000000007918 */ /* 0x000fc00000000000 */
[----:B------:R-:W-:-:S00]  /*bb40*/  NOP ;  /* 0x0000000000007918 */ /* 0x000fc00000000000 */
[----:B------:R-:W-:-:S00]  /*bb50*/  NOP ;  /* 0x0000000000007918 */ /* 0x000fc00000000000 */
[----:B------:R-:W-:-:S00]  /*bb60*/  NOP ;  /* 0x0000000000007918 */ /* 0x000fc00000000000 */
[----:B------:R-:W-:-:S00]  /*bb70*/  NOP ;  /* 0x0000000000007918 */ /* 0x000fc00000000000 */
.L_x_4:


//--------------------- .nv.shared.matmul_kernel_01234567891011 --------------------------
	.section	.nv.shared.matmul_kernel_01234567891011,"aw",@nobits
	.align	16
